	.target	sm_90a

	.elftype	@"ET_EXEC"


//--------------------- .note.nv.tkinfo           --------------------------
	.section	.note.nv.tkinfo,"",@"SHT_NOTE"
	.sectionflags	@"SHF_NOTE_NV_TKINFO"
	.tkinfo
        /*0018*/ 	.word	0x00000002
        /*0030*/ 	.string	""
        /*0030*/ 	.string	"ptxas"
        /*0030*/ 	.string	"Cuda compilation tools, release 13.0, V13.0.88"
        /*0030*/ 	.string	"Build cuda_13.0.r13.0/compiler.36424714_0"
        /*0030*/ 	.string	"-arch sm_90a -m 64 "



//--------------------- .note.nv.cuinfo           --------------------------
	.section	.note.nv.cuinfo,"",@"SHT_NOTE"
	.sectionflags	@"SHF_NOTE_NV_CUINFO"
        /*0018*/ 	.short	0x0002
        /*001a*/ 	.short	0x005a
        /*001c*/ 	.short	0x0082
	.zero		2


//--------------------- .nv.info                  --------------------------
	.section	.nv.info,"",@"SHT_CUDA_INFO"
	.align	4


	//----- nvinfo : EIATTR_REGCOUNT
	.align		4
        /*0000*/ 	.byte	0x04, 0x2f
        /*0002*/ 	.short	(.L_16 - .L_15)
	.align		4
.L_15:
        /*0004*/ 	.word	index@(_ZN7cutlass13device_kernelINS_4fmha6kernel28FmhaKernelTmaWarpSpecializedINS1_10collective30FmhaMainloopTmaWarpSpecializedINS_6half_tEffN4cute5tupleIJNS7_1CILi128EEESA_SA_EEENS8_IJiNS9_ILi1EEENS8_IJiiEEEEEESE_SE_NS4_12CausalFusionEJEEENS4_15FmhaFwdEpilogueIS6_fNS8_IJNS9_ILi64EEESA_SA_EEEEENS2_23IndividualTileSchedulerEJEEEEEvNT_6ParamsE)
        /*0008*/ 	.word	0x000000a8


	//----- nvinfo : EIATTR_FRAME_SIZE
	.align		4
.L_16:
        /*000c*/ 	.byte	0x04, 0x11
        /*000e*/ 	.short	(.L_18 - .L_17)
	.align		4
.L_17:
        /*0010*/ 	.word	index@($__internal_0_$__cuda_sm20_rcp_rn_f32_slowpath)
        /*0014*/ 	.word	0x00000000


	//----- nvinfo : EIATTR_FRAME_SIZE
	.align		4
.L_18:
        /*0018*/ 	.byte	0x04, 0x11
        /*001a*/ 	.short	(.L_20 - .L_19)
	.align		4
.L_19:
        /*001c*/ 	.word	index@(_ZN7cutlass13device_kernelINS_4fmha6kernel28FmhaKernelTmaWarpSpecializedINS1_10collective30FmhaMainloopTmaWarpSpecializedINS_6half_tEffN4cute5tupleIJNS7_1CILi128EEESA_SA_EEENS8_IJiNS9_ILi1EEENS8_IJiiEEEEEESE_SE_NS4_12CausalFusionEJEEENS4_15FmhaFwdEpilogueIS6_fNS8_IJNS9_ILi64EEESA_SA_EEEEENS2_23IndividualTileSchedulerEJEEEEEvNT_6ParamsE)
        /*0020*/ 	.word	0x00000000


	//----- nvinfo : EIATTR_MIN_STACK_SIZE
	.align		4
.L_20:
        /*0024*/ 	.byte	0x04, 0x12
        /*0026*/ 	.short	(.L_22 - .L_21)
	.align		4
.L_21:
        /*0028*/ 	.word	index@(_ZN7cutlass13device_kernelINS_4fmha6kernel28FmhaKernelTmaWarpSpecializedINS1_10collective30FmhaMainloopTmaWarpSpecializedINS_6half_tEffN4cute5tupleIJNS7_1CILi128EEESA_SA_EEENS8_IJiNS9_ILi1EEENS8_IJiiEEEEEESE_SE_NS4_12CausalFusionEJEEENS4_15FmhaFwdEpilogueIS6_fNS8_IJNS9_ILi64EEESA_SA_EEEEENS2_23IndividualTileSchedulerEJEEEEEvNT_6ParamsE)
        /*002c*/ 	.word	0x00000000
.L_22:


//--------------------- .nv.compat                --------------------------
	.section	.nv.compat,"",@"SHT_CUDA_COMPAT_INFO"
	.align	4
        /*0000*/ 	.byte	0x02, 0x09, 0x01, 0x00, 0x02, 0x02, 0x04, 0x00, 0x02, 0x05, 0x05, 0x00, 0x03, 0x07, 0x01, 0x01
        /*0010*/ 	.byte	0x02, 0x03, 0x01, 0x00, 0x02, 0x06, 0x01, 0x00, 0x04, 0x0b, 0x08, 0x00, 0x00, 0x00, 0x00, 0x00
        /*0020*/ 	.byte	0x00, 0x00, 0x00, 0x00


//--------------------- .nv.info._ZN7cutlass13device_kernelINS_4fmha6kernel28FmhaKernelTmaWarpSpecializedINS1_10collective30FmhaMainloopTmaWarpSpecializedINS_6half_tEffN4cute5tupleIJNS7_1CILi128EEESA_SA_EEENS8_IJiNS9_ILi1EEENS8_IJiiEEEEEESE_SE_NS4_12CausalFusionEJEEENS4_15FmhaFwdEpilogueIS6_fNS8_IJNS9_ILi64EEESA_SA_EEEEENS2_23IndividualTileSchedulerEJEEEEEvNT_6ParamsE --------------------------
	.section	.nv.info._ZN7cutlass13device_kernelINS_4fmha6kernel28FmhaKernelTmaWarpSpecializedINS1_10collective30FmhaMainloopTmaWarpSpecializedINS_6half_tEffN4cute5tupleIJNS7_1CILi128EEESA_SA_EEENS8_IJiNS9_ILi1EEENS8_IJiiEEEEEESE_SE_NS4_12CausalFusionEJEEENS4_15FmhaFwdEpilogueIS6_fNS8_IJNS9_ILi64EEESA_SA_EEEEENS2_23IndividualTileSchedulerEJEEEEEvNT_6ParamsE,"",@"SHT_CUDA_INFO"
	.sectionflags	@""
	.align	4


	//----- nvinfo : EIATTR_CUDA_API_VERSION
	.align		4
        /*0000*/ 	.byte	0x04, 0x37
        /*0002*/ 	.short	(.L_24 - .L_23)
.L_23:
        /*0004*/ 	.word	0x00000082


	//----- nvinfo : EIATTR_KPARAM_INFO
	.align		4
.L_24:
        /*0008*/ 	.byte	0x04, 0x17
        /*000a*/ 	.short	(.L_26 - .L_25)
.L_25:
        /*000c*/ 	.word	0x00000000
        /*0010*/ 	.short	0x0000
        /*0012*/ 	.short	0x0070
        /*0014*/ 	.byte	0x00, 0xf0, 0x01, 0x20


	//----- nvinfo : EIATTR_SPARSE_MMA_MASK
	.align		4
.L_26:
        /*0018*/ 	.byte	0x03, 0x50
        /*001a*/ 	.short	0x0000


	//----- nvinfo : EIATTR_MAXREG_COUNT
	.align		4
        /*001c*/ 	.byte	0x03, 0x1b
        /*001e*/ 	.short	0x00a8


	//----- nvinfo : EIATTR_NUM_BARRIERS
	.align		4
        /*0020*/ 	.byte	0x02, 0x4c
        /*0022*/ 	.byte	0x02
	.zero		1


	//----- nvinfo : EIATTR_EXTERNS
	.align		4
        /*0024*/ 	.byte	0x04, 0x0f
        /*0026*/ 	.short	(.L_28 - .L_27)


	//   ....[0]....
	.align		4
.L_27:
        /*0028*/ 	.word	index@(__assertfail)


	//----- nvinfo : EIATTR_MERCURY_ISA_VERSION
	.align		4
.L_28:
        /*002c*/ 	.byte	0x03, 0x5f
        /*002e*/ 	.short	0x0101


	//----- nvinfo : EIATTR_INT_WARP_WIDE_INSTR_OFFSETS
	.align		4
        /*0030*/ 	.byte	0x04, 0x31
        /*0032*/ 	.short	(.L_30 - .L_29)


	//   ....[0]....
.L_29:
        /*0034*/ 	.word	0x000006f0


	//   ....[1]....
        /*0038*/ 	.word	0x00000700


	//   ....[2]....
        /*003c*/ 	.word	0x00000710


	//   ....[3]....
        /*0040*/ 	.word	0x00000720


	//   ....[4]....
        /*0044*/ 	.word	0x00000790


	//----- nvinfo : EIATTR_COOP_GROUP_MASK_REGIDS
	.align		4
.L_30:
        /*0048*/ 	.byte	0x04, 0x29
        /*004a*/ 	.short	(.L_32 - .L_31)


	//   ....[0]....
.L_31:
        /*004c*/ 	.word	0xffffffff


	//   ....[1]....
        /*0050*/ 	.word	0xffffffff


	//   ....[2]....
        /*0054*/ 	.word	0xffffffff


	//   ....[3]....
        /*0058*/ 	.word	0xffffffff


	//   ....[4]....
        /*005c*/ 	.word	0xffffffff


	//   ....[5]....
        /*0060*/ 	.word	0xffffffff


	//   ....[6]....
        /*0064*/ 	.word	0xffffffff


	//   ....[7]....
        /*0068*/ 	.word	0xffffffff


	//   ....[8]....
        /*006c*/ 	.word	0xffffffff


	//   ....[9]....
        /*0070*/ 	.word	0xffffffff


	//   ....[10]....
        /*0074*/ 	.word	0xffffffff


	//   ....[11]....
        /*0078*/ 	.word	0xffffffff


	//   ....[12]....
        /*007c*/ 	.word	0xffffffff


	//   ....[13]....
        /*0080*/ 	.word	0xffffffff


	//   ....[14]....
        /*0084*/ 	.word	0xffffffff


	//   ....[15]....
        /*0088*/ 	.word	0xffffffff


	//   ....[16]....
        /*008c*/ 	.word	0xffffffff


	//   ....[17]....
        /*0090*/ 	.word	0xffffffff


	//   ....[18]....
        /*0094*/ 	.word	0xffffffff


	//   ....[19]....
        /*0098*/ 	.word	0xffffffff


	//   ....[20]....
        /*009c*/ 	.word	0xffffffff


	//   ....[21]....
        /*00a0*/ 	.word	0xffffffff


	//----- nvinfo : EIATTR_COOP_GROUP_INSTR_OFFSETS
	.align		4
.L_32:
        /*00a4*/ 	.byte	0x04, 0x28
        /*00a6*/ 	.short	(.L_34 - .L_33)


	//   ....[0]....
.L_33:
        /*00a8*/ 	.word	0x00000050


	//   ....[1]....
        /*00ac*/ 	.word	0x00000080


	//   ....[2]....
        /*00b0*/ 	.word	0x000001b0


	//   ....[3]....
        /*00b4*/ 	.word	0x00000370


	//   ....[4]....
        /*00b8*/ 	.word	0x00000530


	//   ....[5]....
        /*00bc*/ 	.word	0x00000690


	//   ....[6]....
        /*00c0*/ 	.word	0x00001ef0


	//   ....[7]....
        /*00c4*/ 	.word	0x00002010


	//   ....[8]....
        /*00c8*/ 	.word	0x00002060


	//   ....[9]....
        /*00cc*/ 	.word	0x000020f0


	//   ....[10]....
        /*00d0*/ 	.word	0x000048c0


	//   ....[11]....
        /*00d4*/ 	.word	0x000048e0


	//   ....[12]....
        /*00d8*/ 	.word	0x00005170


	//   ....[13]....
        /*00dc*/ 	.word	0x000052a0


	//   ....[14]....
        /*00e0*/ 	.word	0x00007b20


	//   ....[15]....
        /*00e4*/ 	.word	0x00007c20


	//   ....[16]....
        /*00e8*/ 	.word	0x000087c0


	//   ....[17]....
        /*00ec*/ 	.word	0x000088f0


	//   ....[18]....
        /*00f0*/ 	.word	0x0000a590


	//   ....[19]....
        /*00f4*/ 	.word	0x0000a5d0


	//   ....[20]....
        /*00f8*/ 	.word	0x0000a610


	//   ....[21]....
        /*00fc*/ 	.word	0x0000a620


	//----- nvinfo : EIATTR_REG_RECONFIG
	.align		4
.L_34:
        /*0100*/ 	.byte	0x01, 0x54
	.zero		2


	//----- nvinfo : EIATTR_SYSCALL_OFFSETS
	.align		4
        /*0104*/ 	.byte	0x04, 0x46
        /*0106*/ 	.short	(.L_36 - .L_35)


	//   ....[0]....
.L_35:
        /*0108*/ 	.word	0x0000b200


	//   ....[1]....
        /*010c*/ 	.word	0x0000b360


	//----- nvinfo : EIATTR_MBARRIER_INSTR_OFFSETS
	.align		4
.L_36:
        /*0110*/ 	.byte	0x04, 0x39
        /*0112*/ 	.short	(.L_38 - .L_37)


	//   ....[0]....
.L_37:
        /*0114*/ 	.word	0x00000320
        /*0118*/ 	.word	0x000000ff
        /*011c*/ 	.word	0x00030050
        /*0120*/ 	.short	0x0100
        /*0122*/ 	.byte	0x06
	.zero		1


	//   ....[1]....
        /*0124*/ 	.word	0x00000330
        /*0128*/ 	.word	0x000000ff
        /*012c*/ 	.word	0x00030060
        /*0130*/ 	.short	0x0100
        /*0132*/ 	.byte	0x06
	.zero		1


	//   ....[2]....
        /*0134*/ 	.word	0x00000340
        /*0138*/ 	.word	0x000000ff
        /*013c*/ 	.word	0x00030058
        /*0140*/ 	.short	0x0100
        /*0142*/ 	.byte	0x06
	.zero		1


	//   ....[3]....
        /*0144*/ 	.word	0x00000350
        /*0148*/ 	.word	0x000000ff
        /*014c*/ 	.word	0x00030068
        /*0150*/ 	.short	0x0100
        /*0152*/ 	.byte	0x06
	.zero		1


	//   ....[4]....
        /*0154*/ 	.word	0x00000480
        /*0158*/ 	.word	0x000000ff
        /*015c*/ 	.word	0x00030000
        /*0160*/ 	.short	0x0100
        /*0162*/ 	.byte	0x06
	.zero		1


	//   ....[5]....
        /*0164*/ 	.word	0x00000490
        /*0168*/ 	.word	0x000000ff
        /*016c*/ 	.word	0x00030028
        /*0170*/ 	.short	0x0100
        /*0172*/ 	.byte	0x06
	.zero		1


	//   ....[6]....
        /*0174*/ 	.word	0x000004a0
        /*0178*/ 	.word	0x000000ff
        /*017c*/ 	.word	0x00030008
        /*0180*/ 	.short	0x0100
        /*0182*/ 	.byte	0x06
	.zero		1


	//   ....[7]....
        /*0184*/ 	.word	0x000004b0
        /*0188*/ 	.word	0x000000ff
        /*018c*/ 	.word	0x00030030
        /*0190*/ 	.short	0x0100
        /*0192*/ 	.byte	0x06
	.zero		1


	//   ....[8]....
        /*0194*/ 	.word	0x000004c0
        /*0198*/ 	.word	0x000000ff
        /*019c*/ 	.word	0x00030010
        /*01a0*/ 	.short	0x0100
        /*01a2*/ 	.byte	0x06
	.zero		1


	//   ....[9]....
        /*01a4*/ 	.word	0x000004d0
        /*01a8*/ 	.word	0x000000ff
        /*01ac*/ 	.word	0x00030038
        /*01b0*/ 	.short	0x0100
        /*01b2*/ 	.byte	0x06
	.zero		1


	//   ....[10]....
        /*01b4*/ 	.word	0x000004e0
        /*01b8*/ 	.word	0x000000ff
        /*01bc*/ 	.word	0x00030018
        /*01c0*/ 	.short	0x0100
        /*01c2*/ 	.byte	0x06
	.zero		1


	//   ....[11]....
        /*01c4*/ 	.word	0x000004f0
        /*01c8*/ 	.word	0x000000ff
        /*01cc*/ 	.word	0x00030040
        /*01d0*/ 	.short	0x0100
        /*01d2*/ 	.byte	0x06
	.zero		1


	//   ....[12]....
        /*01d4*/ 	.word	0x00000500
        /*01d8*/ 	.word	0x000000ff
        /*01dc*/ 	.word	0x00030020
        /*01e0*/ 	.short	0x0100
        /*01e2*/ 	.byte	0x06
	.zero		1


	//   ....[13]....
        /*01e4*/ 	.word	0x00000510
        /*01e8*/ 	.word	0x000000ff
        /*01ec*/ 	.word	0x00030048
        /*01f0*/ 	.short	0x0100
        /*01f2*/ 	.byte	0x06
	.zero		1


	//   ....[14]....
        /*01f4*/ 	.word	0x00000640
        /*01f8*/ 	.word	0x000000ff
        /*01fc*/ 	.word	0x00030070
        /*0200*/ 	.short	0x0100
        /*0202*/ 	.byte	0x06
	.zero		1


	//   ....[15]....
        /*0204*/ 	.word	0x00000650
        /*0208*/ 	.word	0x000000ff
        /*020c*/ 	.word	0x00030080
        /*0210*/ 	.short	0x0100
        /*0212*/ 	.byte	0x06
	.zero		1


	//   ....[16]....
        /*0214*/ 	.word	0x00000660
        /*0218*/ 	.word	0x000000ff
        /*021c*/ 	.word	0x00030078
        /*0220*/ 	.short	0x0100
        /*0222*/ 	.byte	0x06
	.zero		1


	//   ....[17]....
        /*0224*/ 	.word	0x00000670
        /*0228*/ 	.word	0x000000ff
        /*022c*/ 	.word	0x00030088
        /*0230*/ 	.short	0x0100
        /*0232*/ 	.byte	0x06
	.zero		1


	//   ....[18]....
        /*0234*/ 	.word	0x000007b0
        /*0238*/ 	.word	0x000000ff
        /*023c*/ 	.word	0x00030090
        /*0240*/ 	.short	0x0100
        /*0242*/ 	.byte	0x06
	.zero		1


	//   ....[19]....
        /*0244*/ 	.word	0x000007c0
        /*0248*/ 	.word	0x000000ff
        /*024c*/ 	.word	0x00030098
        /*0250*/ 	.short	0x0100
        /*0252*/ 	.byte	0x06
	.zero		1


	//   ....[20]....
        /*0254*/ 	.word	0x000007d0
        /*0258*/ 	.word	0x000000ff
        /*025c*/ 	.word	0x000300a0
        /*0260*/ 	.short	0x0100
        /*0262*/ 	.byte	0x06
	.zero		1


	//   ....[21]....
        /*0264*/ 	.word	0x000007e0
        /*0268*/ 	.word	0x000000ff
        /*026c*/ 	.word	0x000300a8
        /*0270*/ 	.short	0x0100
        /*0272*/ 	.byte	0x06
	.zero		1


	//   ....[22]....
        /*0274*/ 	.word	0x000008e0
        /*0278*/ 	.word	0x000000ff
        /*027c*/ 	.word	0x000300c0
        /*0280*/ 	.short	0x0100
        /*0282*/ 	.byte	0x06
	.zero		1


	//   ....[23]....
        /*0284*/ 	.word	0x000008f0
        /*0288*/ 	.word	0x000000ff
        /*028c*/ 	.word	0x000300e0
        /*0290*/ 	.short	0x0100
        /*0292*/ 	.byte	0x06
	.zero		1


	//   ....[24]....
        /*0294*/ 	.word	0x00000900
        /*0298*/ 	.word	0x000000ff
        /*029c*/ 	.word	0x000300c8
        /*02a0*/ 	.short	0x0100
        /*02a2*/ 	.byte	0x06
	.zero		1


	//   ....[25]....
        /*02a4*/ 	.word	0x00000910
        /*02a8*/ 	.word	0x000000ff
        /*02ac*/ 	.word	0x000300e8
        /*02b0*/ 	.short	0x0100
        /*02b2*/ 	.byte	0x06
	.zero		1


	//   ....[26]....
        /*02b4*/ 	.word	0x00000920
        /*02b8*/ 	.word	0x000000ff
        /*02bc*/ 	.word	0x000300d0
        /*02c0*/ 	.short	0x0100
        /*02c2*/ 	.byte	0x06
	.zero		1


	//   ....[27]....
        /*02c4*/ 	.word	0x00000930
        /*02c8*/ 	.word	0x000000ff
        /*02cc*/ 	.word	0x000300f0
        /*02d0*/ 	.short	0x0100
        /*02d2*/ 	.byte	0x06
	.zero		1


	//   ....[28]....
        /*02d4*/ 	.word	0x00000940
        /*02d8*/ 	.word	0x000000ff
        /*02dc*/ 	.word	0x000300d8
        /*02e0*/ 	.short	0x0100
        /*02e2*/ 	.byte	0x06
	.zero		1


	//   ....[29]....
        /*02e4*/ 	.word	0x00000950
        /*02e8*/ 	.word	0x000000ff
        /*02ec*/ 	.word	0x000300f8
        /*02f0*/ 	.short	0x0100
        /*02f2*/ 	.byte	0x06
	.zero		1


	//   ....[30]....
        /*02f4*/ 	.word	0x00000ef0
        /*02f8*/ 	.word	0x000000ff
        /*02fc*/ 	.word	0x00030050
        /*0300*/ 	.short	0x010a
        /*0302*/ 	.byte	0x08
	.zero		1


	//   ....[31]....
        /*0304*/ 	.word	0x00000f80
        /*0308*/ 	.word	0x000000ff
        /*030c*/ 	.word	0x00030000
        /*0310*/ 	.short	0x010a
        /*0312*/ 	.byte	0x26
	.zero		1


	//   ....[32]....
        /*0314*/ 	.word	0x00000fd0
        /*0318*/ 	.word	0x000000ff
        /*031c*/ 	.word	0xfffffff8
        /*0320*/ 	.short	0x010a
        /*0322*/ 	.byte	0x04
	.zero		1


	//   ....[33]....
        /*0324*/ 	.word	0x00003d50
        /*0328*/ 	.word	0x00000003
        /*032c*/ 	.word	0x00000000
        /*0330*/ 	.short	0x0101
        /*0332*/ 	.byte	0x0b
	.zero		1


	//   ....[34]....
        /*0334*/ 	.word	0x00003f20
        /*0338*/ 	.word	0x000000ff
        /*033c*/ 	.word	0x00030008
        /*0340*/ 	.short	0x010a
        /*0342*/ 	.byte	0x26
	.zero		1


	//   ....[35]....
        /*0344*/ 	.word	0x00004250
        /*0348*/ 	.word	0x000000ff
        /*034c*/ 	.word	0x00000000
        /*0350*/ 	.short	0x0101
        /*0352*/ 	.byte	0x0a
	.zero		1


	//   ....[36]....
        /*0354*/ 	.word	0x00004390
        /*0358*/ 	.word	0x000000ff
        /*035c*/ 	.word	0x00030000
        /*0360*/ 	.short	0x010a
        /*0362*/ 	.byte	0x0a
	.zero		1


	//   ....[37]....
        /*0364*/ 	.word	0x000064e0
        /*0368*/ 	.word	0x000000ff
        /*036c*/ 	.word	0x00030000
        /*0370*/ 	.short	0x010a
        /*0372*/ 	.byte	0x0a
	.zero		1


	//   ....[38]....
        /*0374*/ 	.word	0x00006a90
        /*0378*/ 	.word	0x000000ff
        /*037c*/ 	.word	0x00030000
        /*0380*/ 	.short	0x010a
        /*0382*/ 	.byte	0x0a
	.zero		1


	//   ....[39]....
        /*0384*/ 	.word	0x00006d90
        /*0388*/ 	.word	0x000000ff
        /*038c*/ 	.word	0x00000000
        /*0390*/ 	.short	0x0101
        /*0392*/ 	.byte	0x0a
	.zero		1


	//   ....[40]....
        /*0394*/ 	.word	0x00006e40
        /*0398*/ 	.word	0x000000ff
        /*039c*/ 	.word	0x00000000
        /*03a0*/ 	.short	0x0101
        /*03a2*/ 	.byte	0x0a
	.zero		1


	//   ....[41]....
        /*03a4*/ 	.word	0x00006fe0
        /*03a8*/ 	.word	0x000000ff
        /*03ac*/ 	.word	0x00030000
        /*03b0*/ 	.short	0x010a
        /*03b2*/ 	.byte	0x0a
	.zero		1


	//   ....[42]....
        /*03b4*/ 	.word	0x00009b50
        /*03b8*/ 	.word	0x000000ff
        /*03bc*/ 	.word	0x00030000
        /*03c0*/ 	.short	0x010a
        /*03c2*/ 	.byte	0x0a
	.zero		1


	//   ....[43]....
        /*03c4*/ 	.word	0x0000a0d0
        /*03c8*/ 	.word	0x000000ff
        /*03cc*/ 	.word	0x00030000
        /*03d0*/ 	.short	0x010a
        /*03d2*/ 	.byte	0x0a
	.zero		1


	//   ....[44]....
        /*03d4*/ 	.word	0x0000a3d0
        /*03d8*/ 	.word	0x000000ff
        /*03dc*/ 	.word	0x00000000
        /*03e0*/ 	.short	0x0101
        /*03e2*/ 	.byte	0x0a
	.zero		1


	//   ....[45]....
        /*03e4*/ 	.word	0x0000a480
        /*03e8*/ 	.word	0x000000ff
        /*03ec*/ 	.word	0x00000000
        /*03f0*/ 	.short	0x0101
        /*03f2*/ 	.byte	0x0a
	.zero		1


	//   ....[46]....
        /*03f4*/ 	.word	0x0000ac20
        /*03f8*/ 	.word	0x000000ff
        /*03fc*/ 	.word	0x00000008
        /*0400*/ 	.short	0x010a
        /*0402*/ 	.byte	0x04
	.zero		1


	//   ....[47]....
        /*0404*/ 	.word	0x0000c1c0
        /*0408*/ 	.word	0x00000000
        /*040c*/ 	.word	0x00030090
        /*0410*/ 	.short	0x0101
        /*0412*/ 	.byte	0x26
	.zero		1


	//   ....[48]....
        /*0414*/ 	.word	0x0000c390
        /*0418*/ 	.word	0x00000004
        /*041c*/ 	.word	0x00030060
        /*0420*/ 	.short	0x010a
        /*0422*/ 	.byte	0x3f
	.zero		1


	//   ....[49]....
        /*0424*/ 	.word	0x0000c630
        /*0428*/ 	.word	0x00000005
        /*042c*/ 	.word	0x00030028
        /*0430*/ 	.short	0x010a
        /*0432*/ 	.byte	0x3f
	.zero		1


	//   ....[50]....
        /*0434*/ 	.word	0x0000c8e0
        /*0438*/ 	.word	0x00000004
        /*043c*/ 	.word	0x00030060
        /*0440*/ 	.short	0x010a
        /*0442*/ 	.byte	0x3f
	.zero		1


	//   ....[51]....
        /*0444*/ 	.word	0x0000cbc0
        /*0448*/ 	.word	0x00000003
        /*044c*/ 	.word	0x00030028
        /*0450*/ 	.short	0x010a
        /*0452*/ 	.byte	0x3f
	.zero		1


	//   ....[52]....
        /*0454*/ 	.word	0x0000cf40
        /*0458*/ 	.word	0x00000007
        /*045c*/ 	.word	0x00030028
        /*0460*/ 	.short	0x010a
        /*0462*/ 	.byte	0x3f
	.zero		1


	//   ....[53]....
        /*0464*/ 	.word	0x0000d220
        /*0468*/ 	.word	0x00000004
        /*046c*/ 	.word	0x00030028
        /*0470*/ 	.short	0x010a
        /*0472*/ 	.byte	0x3f
	.zero		1


	//   ....[54]....
        /*0474*/ 	.word	0x0000d4f0
        /*0478*/ 	.word	0x00000003
        /*047c*/ 	.word	0x00030050
        /*0480*/ 	.short	0x010a
        /*0482*/ 	.byte	0x3f
	.zero		1


	//   ....[55]....
        /*0484*/ 	.word	0x0000d550
        /*0488*/ 	.word	0x00000002
        /*048c*/ 	.word	0x00030000
        /*0490*/ 	.short	0x010a
        /*0492*/ 	.byte	0x3f
	.zero		1


	//   ....[56]....
        /*0494*/ 	.word	0x0000d5b0
        /*0498*/ 	.word	0x00000003
        /*049c*/ 	.word	0xfffffff8
        /*04a0*/ 	.short	0x010a
        /*04a2*/ 	.byte	0x3f
	.zero		1


	//   ....[57]....
        /*04a4*/ 	.word	0x0000d610
        /*04a8*/ 	.word	0x0000000c
        /*04ac*/ 	.word	0x00030008
        /*04b0*/ 	.short	0x010a
        /*04b2*/ 	.byte	0x3f
	.zero		1


	//   ....[58]....
        /*04b4*/ 	.word	0x0000d670
        /*04b8*/ 	.word	0x00000007
        /*04bc*/ 	.word	0x00030000
        /*04c0*/ 	.short	0x010a
        /*04c2*/ 	.byte	0x3f
	.zero		1


	//   ....[59]....
        /*04c4*/ 	.word	0x0000d6d0
        /*04c8*/ 	.word	0x0000000a
        /*04cc*/ 	.word	0x00030000
        /*04d0*/ 	.short	0x010a
        /*04d2*/ 	.byte	0x3f
	.zero		1


	//   ....[60]....
        /*04d4*/ 	.word	0x0000d730
        /*04d8*/ 	.word	0x00000007
        /*04dc*/ 	.word	0x00030000
        /*04e0*/ 	.short	0x010a
        /*04e2*/ 	.byte	0x3f
	.zero		1


	//   ....[61]....
        /*04e4*/ 	.word	0x0000d790
        /*04e8*/ 	.word	0x0000000a
        /*04ec*/ 	.word	0x00030000
        /*04f0*/ 	.short	0x010a
        /*04f2*/ 	.byte	0x3f
	.zero		1


	//   ....[62]....
        /*04f4*/ 	.word	0x0000d7f0
        /*04f8*/ 	.word	0x00000003
        /*04fc*/ 	.word	0x00000008
        /*0500*/ 	.short	0x010a
        /*0502*/ 	.byte	0x3f
	.zero		1


	//   ....[63]....
        /*0504*/ 	.word	0x0000d840
        /*0508*/ 	.word	0x00000004
        /*050c*/ 	.word	0x00030060
        /*0510*/ 	.short	0x010a
        /*0512*/ 	.byte	0x3f
	.zero		1


	//   ....[64]....
        /*0514*/ 	.word	0x0000d890
        /*0518*/ 	.word	0x00000005
        /*051c*/ 	.word	0x00030028
        /*0520*/ 	.short	0x010a
        /*0522*/ 	.byte	0x3f
	.zero		1


	//   ....[65]....
        /*0524*/ 	.word	0x0000d8e0
        /*0528*/ 	.word	0x00000004
        /*052c*/ 	.word	0x00030060
        /*0530*/ 	.short	0x010a
        /*0532*/ 	.byte	0x3f
	.zero		1


	//   ....[66]....
        /*0534*/ 	.word	0x0000d930
        /*0538*/ 	.word	0x00000003
        /*053c*/ 	.word	0x00030028
        /*0540*/ 	.short	0x010a
        /*0542*/ 	.byte	0x3f
	.zero		1


	//   ....[67]....
        /*0544*/ 	.word	0x0000d980
        /*0548*/ 	.word	0x00000007
        /*054c*/ 	.word	0x00030028
        /*0550*/ 	.short	0x010a
        /*0552*/ 	.byte	0x3f
	.zero		1


	//   ....[68]....
        /*0554*/ 	.word	0x0000d9d0
        /*0558*/ 	.word	0x00000004
        /*055c*/ 	.word	0x00030028
        /*0560*/ 	.short	0x010a
        /*0562*/ 	.byte	0x3f
	.zero		1


	//----- nvinfo : EIATTR_NUM_MBARRIERS
	.align		4
.L_38:
        /*0564*/ 	.byte	0x03, 0x38
        /*0566*/ 	.short	0x001e


	//----- nvinfo : EIATTR_EXIT_INSTR_OFFSETS
	.align		4
        /*0568*/ 	.byte	0x04, 0x1c
        /*056a*/ 	.short	(.L_40 - .L_39)


	//   ....[0]....
.L_39:
        /*056c*/ 	.word	0x000009f0


	//   ....[1]....
        /*0570*/ 	.word	0x0000c1d0


	//   ....[2]....
        /*0574*/ 	.word	0x0000c210


	//   ....[3]....
        /*0578*/ 	.word	0x0000ce40


	//   ....[4]....
        /*057c*/ 	.word	0x0000d4d0


	//----- nvinfo : EIATTR_MAX_THREADS
	.align		4
.L_40:
        /*0580*/ 	.byte	0x04, 0x05
        /*0582*/ 	.short	(.L_42 - .L_41)
.L_41:
        /*0584*/ 	.word	0x00000180
        /*0588*/ 	.word	0x00000001
        /*058c*/ 	.word	0x00000001


	//----- nvinfo : EIATTR_CRS_STACK_SIZE
	.align		4
.L_42:
        /*0590*/ 	.byte	0x04, 0x1e
        /*0592*/ 	.short	(.L_44 - .L_43)
.L_43:
        /*0594*/ 	.word	0x00000000


	//----- nvinfo : EIATTR_CBANK_PARAM_SIZE
	.align		4
.L_44:
        /*0598*/ 	.byte	0x03, 0x19
        /*059a*/ 	.short	0x0870


	//----- nvinfo : EIATTR_PARAM_CBANK
	.align		4
        /*059c*/ 	.byte	0x04, 0x0a
        /*059e*/ 	.short	(.L_46 - .L_45)
	.align		4
.L_45:
        /*05a0*/ 	.word	index@(.nv.constant0._ZN7cutlass13device_kernelINS_4fmha6kernel28FmhaKernelTmaWarpSpecializedINS1_10collective30FmhaMainloopTmaWarpSpecializedINS_6half_tEffN4cute5tupleIJNS7_1CILi128EEESA_SA_EEENS8_IJiNS9_ILi1EEENS8_IJiiEEEEEESE_SE_NS4_12CausalFusionEJEEENS4_15FmhaFwdEpilogueIS6_fNS8_IJNS9_ILi64EEESA_SA_EEEEENS2_23IndividualTileSchedulerEJEEEEEvNT_6ParamsE)
        /*05a4*/ 	.short	0x0210
        /*05a6*/ 	.short	0x0870


	//----- nvinfo : EIATTR_SW_WAR
	.align		4
.L_46:
        /*05a8*/ 	.byte	0x04, 0x36
        /*05aa*/ 	.short	(.L_48 - .L_47)
.L_47:
        /*05ac*/ 	.word	0x00000008
.L_48:


//--------------------- .nv.callgraph             --------------------------
	.section	.nv.callgraph,"",@"SHT_CUDA_CALLGRAPH"
	.align	4
	.sectionentsize	8
	.align		4
        /*0000*/ 	.word	0x00000000
	.align		4
        /*0004*/ 	.word	0xffffffff
	.align		4
        /*0008*/ 	.word	index@(_ZN7cutlass13device_kernelINS_4fmha6kernel28FmhaKernelTmaWarpSpecializedINS1_10collective30FmhaMainloopTmaWarpSpecializedINS_6half_tEffN4cute5tupleIJNS7_1CILi128EEESA_SA_EEENS8_IJiNS9_ILi1EEENS8_IJiiEEEEEESE_SE_NS4_12CausalFusionEJEEENS4_15FmhaFwdEpilogueIS6_fNS8_IJNS9_ILi64EEESA_SA_EEEEENS2_23IndividualTileSchedulerEJEEEEEvNT_6ParamsE)
	.align		4
        /*000c*/ 	.word	index@(__assertfail)
	.align		4
        /*0010*/ 	.word	0x00000000
	.align		4
        /*0014*/ 	.word	0xfffffffe
	.align		4
        /*0018*/ 	.word	0x00000000
	.align		4
        /*001c*/ 	.word	0xfffffffd
	.align		4
        /*0020*/ 	.word	0x00000000
	.align		4
        /*0024*/ 	.word	0xfffffffc


//--------------------- .nv.constant4             --------------------------
	.section	.nv.constant4,"a",@progbits
	.align	8
	.align		8
.nv.constant4:
        /*0000*/ 	.dword	__assertfail
	.align		8
        /*0008*/ 	.dword	__unnamed_1
	.align		8
        /*0010*/ 	.dword	__unnamed_2
	.align		8
        /*0018*/ 	.dword	_ZN39_INTERNAL_51882423_4_k_cu_e129f998_27024cuda3std3__45__cpo5beginE
	.align		8
        /*0020*/ 	.dword	_ZN39_INTERNAL_51882423_4_k_cu_e129f998_27024cuda3std3__45__cpo3endE
	.align		8
        /*0028*/ 	.dword	_ZN39_INTERNAL_51882423_4_k_cu_e129f998_27024cuda3std3__45__cpo6cbeginE
	.align		8
        /*0030*/ 	.dword	_ZN39_INTERNAL_51882423_4_k_cu_e129f998_27024cuda3std3__45__cpo4cendE
	.align		8
        /*0038*/ 	.dword	_ZN39_INTERNAL_51882423_4_k_cu_e129f998_27024cuda3std3__441_GLOBAL__N__51882423_4_k_cu_e129f998_27026ignoreE
	.align		8
        /*0040*/ 	.dword	_ZN39_INTERNAL_51882423_4_k_cu_e129f998_27024cuda3std3__419piecewise_constructE
	.align		8
        /*0048*/ 	.dword	_ZN39_INTERNAL_51882423_4_k_cu_e129f998_27024cuda3std3__48in_placeE
	.align		8
        /*0050*/ 	.dword	_ZN39_INTERNAL_51882423_4_k_cu_e129f998_27024cuda3std6ranges3__45__cpo4swapE
	.align		8
        /*0058*/ 	.dword	_ZN39_INTERNAL_51882423_4_k_cu_e129f998_27024cuda3std6ranges3__45__cpo9iter_moveE
	.align		8
        /*0060*/ 	.dword	_ZN39_INTERNAL_51882423_4_k_cu_e129f998_27024cute7productE
	.align		8
        /*0068*/ 	.dword	_ZN39_INTERNAL_51882423_4_k_cu_e129f998_27024cute1_E
	.align		8
        /*0070*/ 	.dword	$str$24
	.align		8
        /*0078*/ 	.dword	$str$25


//--------------------- .text._ZN7cutlass13device_kernelINS_4fmha6kernel28FmhaKernelTmaWarpSpecializedINS1_10collective30FmhaMainloopTmaWarpSpecializedINS_6half_tEffN4cute5tupleIJNS7_1CILi128EEESA_SA_EEENS8_IJiNS9_ILi1EEENS8_IJiiEEEEEESE_SE_NS4_12CausalFusionEJEEENS4_15FmhaFwdEpilogueIS6_fNS8_IJNS9_ILi64EEESA_SA_EEEEENS2_23IndividualTileSchedulerEJEEEEEvNT_6ParamsE --------------------------
	.section	.text._ZN7cutlass13device_kernelINS_4fmha6kernel28FmhaKernelTmaWarpSpecializedINS1_10collective30FmhaMainloopTmaWarpSpecializedINS_6half_tEffN4cute5tupleIJNS7_1CILi128EEESA_SA_EEENS8_IJiNS9_ILi1EEENS8_IJiiEEEEEESE_SE_NS4_12CausalFusionEJEEENS4_15FmhaFwdEpilogueIS6_fNS8_IJNS9_ILi64EEESA_SA_EEEEENS2_23IndividualTileSchedulerEJEEEEEvNT_6ParamsE,"ax",@progbits
	.align	128
.text._ZN7cutlass13device_kernelINS_4fmha6kernel28FmhaKernelTmaWarpSpecializedINS1_10collective30FmhaMainloopTmaWarpSpecializedINS_6half_tEffN4cute5tupleIJNS7_1CILi128EEESA_SA_EEENS8_IJiNS9_ILi1EEENS8_IJiiEEEEEESE_SE_NS4_12CausalFusionEJEEENS4_15FmhaFwdEpilogueIS6_fNS8_IJNS9_ILi64EEESA_SA_EEEEENS2_23IndividualTileSchedulerEJEEEEEvNT_6ParamsE:
        .type           _ZN7cutlass13device_kernelINS_4fmha6kernel28FmhaKernelTmaWarpSpecializedINS1_10collective30FmhaMainloopTmaWarpSpecializedINS_6half_tEffN4cute5tupleIJNS7_1CILi128EEESA_SA_EEENS8_IJiNS9_ILi1EEENS8_IJiiEEEEEESE_SE_NS4_12CausalFusionEJEEENS4_15FmhaFwdEpilogueIS6_fNS8_IJNS9_ILi64EEESA_SA_EEEEENS2_23IndividualTileSchedulerEJEEEEEvNT_6ParamsE,@function
        .size           _ZN7cutlass13device_kernelINS_4fmha6kernel28FmhaKernelTmaWarpSpecializedINS1_10collective30FmhaMainloopTmaWarpSpecializedINS_6half_tEffN4cute5tupleIJNS7_1CILi128EEESA_SA_EEENS8_IJiNS9_ILi1EEENS8_IJiiEEEEEESE_SE_NS4_12CausalFusionEJEEENS4_15FmhaFwdEpilogueIS6_fNS8_IJNS9_ILi64EEESA_SA_EEEEENS2_23IndividualTileSchedulerEJEEEEEvNT_6ParamsE,(.L_x_123 - _ZN7cutlass13device_kernelINS_4fmha6kernel28FmhaKernelTmaWarpSpecializedINS1_10collective30FmhaMainloopTmaWarpSpecializedINS_6half_tEffN4cute5tupleIJNS7_1CILi128EEESA_SA_EEENS8_IJiNS9_ILi1EEENS8_IJiiEEEEEESE_SE_NS4_12CausalFusionEJEEENS4_15FmhaFwdEpilogueIS6_fNS8_IJNS9_ILi64EEESA_SA_EEEEENS2_23IndividualTileSchedulerEJEEEEEvNT_6ParamsE)
        .other          _ZN7cutlass13device_kernelINS_4fmha6kernel28FmhaKernelTmaWarpSpecializedINS1_10collective30FmhaMainloopTmaWarpSpecializedINS_6half_tEffN4cute5tupleIJNS7_1CILi128EEESA_SA_EEENS8_IJiNS9_ILi1EEENS8_IJiiEEEEEESE_SE_NS4_12CausalFusionEJEEENS4_15FmhaFwdEpilogueIS6_fNS8_IJNS9_ILi64EEESA_SA_EEEEENS2_23IndividualTileSchedulerEJEEEEEvNT_6ParamsE,@"STO_CUDA_ENTRY STV_DEFAULT"
_ZN7cutlass13device_kernelINS_4fmha6kernel28FmhaKernelTmaWarpSpecializedINS1_10collective30FmhaMainloopTmaWarpSpecializedINS_6half_tEffN4cute5tupleIJNS7_1CILi128EEESA_SA_EEENS8_IJiNS9_ILi1EEENS8_IJiiEEEEEESE_SE_NS4_12CausalFusionEJEEENS4_15FmhaFwdEpilogueIS6_fNS8_IJNS9_ILi64EEESA_SA_EEEEENS2_23IndividualTileSchedulerEJEEEEEvNT_6ParamsE:
[----:B------:R-:W1:Y:S01]  /*0000*/  LDC R1, c[0x0][0x28] ;  /* 0x00000a00ff017b82 */ /* 0x000e620000000800 */
[----:B------:R-:W2:Y:S01]  /*0010*/  S2R R0, SR_TID.X ;  /* 0x0000000000007919 */ /* 0x000ea20000002100 */
[----:B------:R-:W-:Y:S01]  /*0020*/  ELECT P1, URZ, PT ;  /* 0x00000000003f782f */ /* 0x000fe20003820000 */
[----:B------:R-:W-:Y:S01]  /*0030*/  BSSY B0, `(.L_x_0) ;  /* 0x0000017000007945 */ /* 0x000fe20003800000 */
[----:B--2---:R-:W-:-:S05]  /*0040*/  SHF.R.U32.HI R2, RZ, 0x5, R0 ;  /* 0x00000005ff027819 */ /* 0x004fca0000011600 */
[----:B------:R-:W2:Y:S02]  /*0050*/  SHFL.IDX PT, R3, R2, RZ, 0x1f ;  /* 0x00001fff02037589 */ /* 0x000ea400000e0000 */
[----:B--2---:R-:W-:Y:S02]  /*0060*/  R2UR UR4, R3 ;  /* 0x00000000030472ca */ /* 0x004fe400000e0000 */
[----:B------:R-:W-:-:S06]  /*0070*/  SHF.R.U32.HI R3, RZ, 0x7, R0 ;  /* 0x00000007ff037819 */ /* 0x000fcc0000011600 */
[----:B------:R-:W2:Y:S05]  /*0080*/  SHFL.IDX PT, R3, R3, RZ, 0x1f ;  /* 0x00001fff03037589 */ /* 0x000eaa00000e0000 */
[----:B------:R-:W-:Y:S02]  /*0090*/  USHF.R.S32.HI UR5, URZ, 0x1f, UR4 ;  /* 0x0000001f3f057899 */ /* 0x000fe40008011404 */
[----:B------:R-:W-:Y:S02]  /*00a0*/  ISETP.NE.OR P0, PT, RZ, UR4, !P1 ;  /* 0x00000004ff007c0c */ /* 0x000fe4000cf05670 */
[----:B------:R-:W-:-:S04]  /*00b0*/  ULEA.HI UR5, UR5, UR4, URZ, 0x2 ;  /* 0x0000000405057291 */ /* 0x000fc8000f8f103f */
[----:B------:R-:W-:-:S04]  /*00c0*/  ULOP3.LUT UR5, UR5, 0xfffffffc, URZ, 0xc0, !UPT ;  /* 0xfffffffc05057892 */ /* 0x000fc8000f8ec03f */
[----:B------:R-:W-:-:S03]  /*00d0*/  UIADD3 UR4, UR4, -UR5, URZ ;  /* 0x8000000504047290 */ /* 0x000fc6000fffe03f */
[----:B-1----:R-:W-:Y:S09]  /*00e0*/  @P0 BRA `(.L_x_1) ;  /* 0x00000000002c0947 */ /* 0x002ff20003800000 */
[----:B------:R-:W-:Y:S02]  /*00f0*/  ULDC.64 UR6, c[0x0][0x198] ;  /* 0x0000660000067ab9 */ /* 0x000fe40000000a00 */
[----:B------:R-:W-:Y:S02]  /*0100*/  UIADD3 UR8, UP0, UR6, 0xf0, URZ ;  /* 0x000000f006087890 */ /* 0x000fe4000ff1e03f */
[----:B------:R-:W-:Y:S02]  /*0110*/  UIADD3 UR10, UP1, UR6, 0x1f0, URZ ;  /* 0x000001f0060a7890 */ /* 0x000fe4000ff3e03f */
[----:B------:R-:W-:Y:S02]  /*0120*/  UIADD3 UR6, UP2, UR6, 0x2f0, URZ ;  /* 0x000002f006067890 */ /* 0x000fe4000ff5e03f */
[----:B------:R-:W-:Y:S02]  /*0130*/  UIADD3.X UR9, URZ, UR7, URZ, UP0, !UPT ;  /* 0x000000073f097290 */ /* 0x000fe400087fe43f */
[----:B------:R-:W-:-:S02]  /*0140*/  UIADD3.X UR11, URZ, UR7, URZ, UP1, !UPT ;  /* 0x000000073f0b7290 */ /* 0x000fc40008ffe43f */
[----:B------:R-:W-:-:S05]  /*0150*/  UIADD3.X UR7, URZ, UR7, URZ, UP2, !UPT ;  /* 0x000000073f077290 */ /* 0x000fca00097fe43f */
[----:B------:R1:W-:Y:S02]  /*0160*/  UTMACCTL.PF [UR8] ;  /* 0x00000000080079b9 */ /* 0x0003e40008040000 */
[----:B------:R1:W-:Y:S02]  /*0170*/  UTMACCTL.PF [UR10] ;  /* 0x000000000a0079b9 */ /* 0x0003e40008040000 */
[----:B------:R1:W-:Y:S02]  /*0180*/  UTMACCTL.PF [UR6] ;  /* 0x00000000060079b9 */ /* 0x0003e40008040000 */
[----:B-1----:R-:W-:Y:S01]  /*0190*/  NOP ;  /* 0x0000000000007918 */ /* 0x002fe20000000000 */
.L_x_1:
[----:B------:R-:W-:Y:S05]  /*01a0*/  BSYNC B0 ;  /* 0x0000000000007941 */ /* 0x000fea0003800000 */
.L_x_0:
[----:B------:R-:W1:Y:S01]  /*01b0*/  SHFL.IDX PT, R4, R2, RZ, 0x1f ;  /* 0x00001fff02047589 */ /* 0x000e6200000e0000 */
[----:B--2---:R-:W-:Y:S01]  /*01c0*/  R2UR UR36, R3 ;  /* 0x00000000032472ca */ /* 0x004fe200000e0000 */
[----:B------:R-:W-:-:S12]  /*01d0*/  UISETP.NE.AND UP0, UPT, UR4, 0x1, UPT ;  /* 0x000000010400788c */ /* 0x000fd8000bf05270 */
[----:B------:R-:W-:Y:S02]  /*01e0*/  UIADD3 UR7, UR36, -0x1, URZ ;  /* 0xffffffff24077890 */ /* 0x000fe4000fffe03f */
[----:B------:R-:W-:Y:S02]  /*01f0*/  UISETP.EQ.AND UP0, UPT, UR36, URZ, !UP0 ;  /* 0x0000003f2400728c */ /* 0x000fe4000c702270 */
[----:B------:R-:W-:Y:S02]  /*0200*/  UISETP.GE.U32.AND UP1, UPT, UR7, 0x4, UPT ;  /* 0x000000040700788c */ /* 0x000fe4000bf26070 */
[----:B------:R-:W-:Y:S01]  /*0210*/  USEL UR5, URZ, 0x1, !UP0 ;  /* 0x000000013f057887 */ /* 0x000fe2000c000000 */
[----:B-1----:R-:W-:-:S03]  /*0220*/  ISETP.NE.AND P0, PT, R4, RZ, PT ;  /* 0x000000ff0400720c */ /* 0x002fc60003f05270 */
[----:B------:R-:W-:-:S10]  /*0230*/  USEL UR5, UR5, 0x2, UP1 ;  /* 0x0000000205057887 */ /* 0x000fd40008800000 */
[----:B------:R-:W-:Y:S05]  /*0240*/  @P0 BRA `(.L_x_2) ;  /* 0x0000000000480947 */ /* 0x000fea0003800000 */
[----:B------:R-:W1:Y:S01]  /*0250*/  S2UR UR8, SR_CgaCtaId ;  /* 0x00000000000879c3 */ /* 0x000e620000008800 */
[----:B------:R-:W-:Y:S01]  /*0260*/  UMOV UR6, 0x400 ;  /* 0x0000040000067882 */ /* 0x000fe20000000000 */
[----:B------:R-:W-:Y:S01]  /*0270*/  UMOV UR9, 0x1 ;  /* 0x0000000100097882 */ /* 0x000fe20000000000 */
[----:B------:R-:W-:Y:S01]  /*0280*/  UMOV UR10, 0x80 ;  /* 0x00000080000a7882 */ /* 0x000fe20000000000 */
[----:B------:R-:W-:Y:S01]  /*0290*/  ELECT P0, URZ, PT ;  /* 0x00000000003f782f */ /* 0x000fe20003800000 */
[----:B------:R-:W-:-:S04]  /*02a0*/  UIADD3 UR10, -UR10, 0x100000, URZ ;  /* 0x001000000a0a7890 */ /* 0x000fc8000fffe13f */
[----:B------:R-:W-:Y:S02]  /*02b0*/  USHF.L.U32 UR11, UR10, 0xb, URZ ;  /* 0x0000000b0a0b7899 */ /* 0x000fe4000800063f */
[----:B------:R-:W-:Y:S02]  /*02c0*/  USHF.L.U32 UR10, UR10, 0x1, URZ ;  /* 0x000000010a0a7899 */ /* 0x000fe4000800063f */
[----:B-1----:R-:W-:Y:S02]  /*02d0*/  ULEA UR6, UR8, UR6, 0x18 ;  /* 0x0000000608067291 */ /* 0x002fe4000f8ec03f */
[----:B------:R-:W-:-:S04]  /*02e0*/  UIADD3 UR8, -UR9, 0x100000, URZ ;  /* 0x0010000009087890 */ /* 0x000fc8000fffe13f */
[----:B------:R-:W-:Y:S02]  /*02f0*/  USHF.L.U32 UR9, UR8, 0xb, URZ ;  /* 0x0000000b08097899 */ /* 0x000fe4000800063f */
[----:B------:R-:W-:Y:S01]  /*0300*/  USHF.L.U32 UR8, UR8, 0x1, URZ ;  /* 0x0000000108087899 */ /* 0x000fe2000800063f */
[----:B------:R-:W1:Y:S11]  /*0310*/  FENCE.VIEW.ASYNC.S ;  /* 0x00000000000073c6 */ /* 0x000e760000000000 */
[----:B-1----:R1:W2:Y:S01]  /*0320*/  SYNCS.EXCH.64 URZ, [UR6+0x30050], UR8 ;  /* 0x03005008063f75b2 */ /* 0x0022a20008000100 */
[----:B------:R1:W3:Y:S01]  /*0330*/  SYNCS.EXCH.64 URZ, [UR6+0x30060], UR10 ;  /* 0x0300600a063f75b2 */ /* 0x0002e20008000100 */
[----:B------:R1:W4:Y:S01]  /*0340*/  SYNCS.EXCH.64 URZ, [UR6+0x30058], UR8 ;  /* 0x03005808063f75b2 */ /* 0x0003220008000100 */
[----:B------:R1:W1:Y:S01]  /*0350*/  SYNCS.EXCH.64 URZ, [UR6+0x30068], UR10 ;  /* 0x0300680a063f75b2 */ /* 0x0002620008000100 */
[----:B------:R-:W-:Y:S01]  /*0360*/  NOP ;  /* 0x0000000000007918 */ /* 0x000fe20000000000 */
.L_x_2:
[----:B------:R-:W5:Y:S01]  /*0370*/  SHFL.IDX PT, R3, R2, RZ, 0x1f ;  /* 0x00001fff02037589 */ /* 0x000f6200000e0000 */
[----:B------:R-:W-:Y:S01]  /*0380*/  NOP ;  /* 0x0000000000007918 */ /* 0x000fe20000000000 */
[----:B-----5:R-:W-:-:S13]  /*0390*/  ISETP.NE.AND P0, PT, R3, RZ, PT ;  /* 0x000000ff0300720c */ /* 0x020fda0003f05270 */
[----:B------:R-:W-:Y:S05]  /*03a0*/  @P0 BRA `(.L_x_3) ;  /* 0x0000000000600947 */ /* 0x000fea0003800000 */
[----:B-1----:R-:W1:Y:S01]  /*03b0*/  S2UR UR8, SR_CgaCtaId ;  /* 0x00000000000879c3 */ /* 0x002e620000008800 */
[----:B------:R-:W-:Y:S01]  /*03c0*/  UMOV UR6, 0x400 ;  /* 0x0000040000067882 */ /* 0x000fe20000000000 */
[----:B------:R-:W-:Y:S01]  /*03d0*/  UMOV UR10, 0x1 ;  /* 0x00000001000a7882 */ /* 0x000fe20000000000 */
[----:B------:R-:W-:Y:S01]  /*03e0*/  UMOV UR9, 0x100 ;  /* 0x0000010000097882 */ /* 0x000fe20000000000 */
[----:B------:R-:W-:-:S04]  /*03f0*/  UIADD3 UR10, -UR10, 0x100000, URZ ;  /* 0x001000000a0a7890 */ /* 0x000fc8000fffe13f */
[----:B------:R-:W-:Y:S02]  /*0400*/  USHF.L.U32 UR11, UR10, 0xb, URZ ;  /* 0x0000000b0a0b7899 */ /* 0x000fe4000800063f */
[----:B------:R-:W-:Y:S01]  /*0410*/  USHF.L.U32 UR10, UR10, 0x1, URZ ;  /* 0x000000010a0a7899 */ /* 0x000fe2000800063f */
[----:B------:R-:W-:Y:S01]  /*0420*/  ELECT P0, URZ, PT ;  /* 0x00000000003f782f */ /* 0x000fe20003800000 */
[----:B-1----:R-:W-:Y:S02]  /*0430*/  ULEA UR6, UR8, UR6, 0x18 ;  /* 0x0000000608067291 */ /* 0x002fe4000f8ec03f */
[----:B------:R-:W-:-:S04]  /*0440*/  UIADD3 UR8, -UR9, 0x100000, URZ ;  /* 0x0010000009087890 */ /* 0x000fc8000fffe13f */
[----:B------:R-:W-:Y:S02]  /*0450*/  USHF.L.U32 UR9, UR8, 0xb, URZ ;  /* 0x0000000b08097899 */ /* 0x000fe4000800063f */
[----:B------:R-:W-:Y:S01]  /*0460*/  USHF.L.U32 UR8, UR8, 0x1, URZ ;  /* 0x0000000108087899 */ /* 0x000fe2000800063f */
[----:B------:R-:W1:Y:S03]  /*0470*/  FENCE.VIEW.ASYNC.S ;  /* 0x00000000000073c6 */ /* 0x000e660000000000 */
[----:B-1----:R1:W1:Y:S08]  /*0480*/  SYNCS.EXCH.64 URZ, [UR6+0x30000], UR10 ;  /* 0x0300000a063f75b2 */ /* 0x0022700008000100 */
[----:B------:R1:W1:Y:S01]  /*0490*/  SYNCS.EXCH.64 URZ, [UR6+0x30028], UR8 ;  /* 0x03002808063f75b2 */ /* 0x0002620008000100 */
        /* <DEDUP_REMOVED lines=8> */
[----:B------:R-:W-:Y:S01]  /*0520*/  NOP ;  /* 0x0000000000007918 */ /* 0x000fe20000000000 */
.L_x_3:
        /* <DEDUP_REMOVED lines=21> */
[----:B------:R-:W-:Y:S01]  /*0680*/  NOP ;  /* 0x0000000000007918 */ /* 0x000fe20000000000 */
.L_x_4:
[----:B------:R-:W5:Y:S01]  /*0690*/  SHFL.IDX PT, R3, R2, RZ, 0x1f ;  /* 0x00001fff02037589 */ /* 0x000f6200000e0000 */
[----:B------:R-:W-:Y:S01]  /*06a0*/  ELECT P0, URZ, PT ;  /* 0x00000000003f782f */ /* 0x000fe20003800000 */
[----:B------:R-:W-:Y:S01]  /*06b0*/  NOP ;  /* 0x0000000000007918 */ /* 0x000fe20000000000 */
[----:B-1----:R-:W-:Y:S02]  /*06c0*/  UMOV UR8, 0x80 ;  /* 0x0000008000087882 */ /* 0x002fe40000000000 */
[C---:B-----5:R-:W-:Y:S02]  /*06d0*/  ISETP.NE.OR P0, PT, R3.reuse, RZ, !P0 ;  /* 0x000000ff0300720c */ /* 0x060fe40004705670 */
[----:B------:R-:W-:-:S11]  /*06e0*/  ISETP.NE.AND P2, PT, R3, RZ, PT ;  /* 0x000000ff0300720c */ /* 0x000fd60003f45270 */
[----:B------:R-:W-:Y:S01]  /*06f0*/  VOTEU.ALL UP0, P0 ;  /* 0x00000000003f7886 */ /* 0x000fe20000000000 */
[----:B------:R-:W-:Y:S01]  /*0700*/  VOTEU.ALL UP2, P0 ;  /* 0x00000000003f7886 */ /* 0x000fe20000040000 */
[----:B------:R-:W-:Y:S01]  /*0710*/  VOTEU.ALL UP3, P0 ;  /* 0x00000000003f7886 */ /* 0x000fe20000060000 */
[----:B------:R-:W-:Y:S02]  /*0720*/  VOTEU.ALL UP4, P0 ;  /* 0x00000000003f7886 */ /* 0x000fe40000080000 */
[----:B------:R-:W1:Y:S01]  /*0730*/  @!UP0 S2UR UR10, SR_CgaCtaId ;  /* 0x00000000000a89c3 */ /* 0x000e620000008800 */
[----:B------:R-:W-:Y:S01]  /*0740*/  @!UP0 UMOV UR6, 0x400 ;  /* 0x0000040000068882 */ /* 0x000fe20000000000 */
[----:B------:R-:W-:-:S04]  /*0750*/  @!UP0 UIADD3 UR8, -UR8, 0x100000, URZ ;  /* 0x0010000008088890 */ /* 0x000fc8000fffe13f */
[----:B------:R-:W-:Y:S02]  /*0760*/  @!UP0 USHF.L.U32 UR9, UR8, 0xb, URZ ;  /* 0x0000000b08098899 */ /* 0x000fe4000800063f */
[----:B------:R-:W-:Y:S02]  /*0770*/  @!UP0 USHF.L.U32 UR8, UR8, 0x1, URZ ;  /* 0x0000000108088899 */ /* 0x000fe4000800063f */
[----:B-1----:R-:W-:Y:S01]  /*0780*/  @!UP0 ULEA UR6, UR10, UR6, 0x18 ;  /* 0x000000060a068291 */ /* 0x002fe2000f8ec03f */
[----:B------:R-:W-:Y:S01]  /*0790*/  VOTEU.ALL UP0, P0 ;  /* 0x00000000003f7886 */ /* 0x000fe20000000000 */
[----:B------:R-:W1:Y:S10]  /*07a0*/  FENCE.VIEW.ASYNC.S ;  /* 0x00000000000073c6 */ /* 0x000e740000000000 */
[----:B-1----:R1:W1:Y:S01]  /*07b0*/  @!UP0 SYNCS.EXCH.64 URZ, [UR6+0x30090], UR8 ;  /* 0x03009008063f85b2 */ /* 0x0022620008000100 */
[----:B------:R1:W1:Y:S01]  /*07c0*/  @!UP2 SYNCS.EXCH.64 URZ, [UR6+0x30098], UR8 ;  /* 0x03009808063fa5b2 */ /* 0x0002620008000100 */
[----:B------:R1:W1:Y:S01]  /*07d0*/  @!UP3 SYNCS.EXCH.64 URZ, [UR6+0x300a0], UR8 ;  /* 0x0300a008063fb5b2 */ /* 0x0002620008000100 */
[----:B------:R1:W1:Y:S01]  /*07e0*/  @!UP4 SYNCS.EXCH.64 URZ, [UR6+0x300a8], UR8 ;  /* 0x0300a808063fc5b2 */ /* 0x0002620008000100 */
[----:B------:R-:W-:Y:S01]  /*07f0*/  NOP ;  /* 0x0000000000007918 */ /* 0x000fe20000000000 */
[----:B------:R-:W-:Y:S05]  /*0800*/  @P2 BRA `(.L_x_5) ;  /* 0x0000000000582947 */ /* 0x000fea0003800000 */
[----:B-1----:R-:W1:Y:S01]  /*0810*/  S2UR UR8, SR_CgaCtaId ;  /* 0x00000000000879c3 */ /* 0x002e620000008800 */
        /* <DEDUP_REMOVED lines=12> */
[----:B-1----:R1:W1:Y:S01]  /*08e0*/  SYNCS.EXCH.64 URZ, [UR6+0x300c0], UR8 ;  /* 0x0300c008063f75b2 */ /* 0x0022620008000100 */
        /* <DEDUP_REMOVED lines=8> */
.L_x_5:
[----:B------:R-:W-:Y:S01]  /*0970*/  ISETP.NE.AND P0, PT, RZ, UR36, PT ;  /* 0x00000024ff007c0c */ /* 0x000fe2000bf05270 */
[----:B------:R-:W-:Y:S01]  /*0980*/  NOP ;  /* 0x0000000000007918 */ /* 0x000fe20000000000 */
[----:B------:R-:W-:Y:S01]  /*0990*/  MOV R2, UR4 ;  /* 0x0000000400027c02 */ /* 0x000fe20008000f00 */
[----:B-1234-:R-:W-:Y:S03]  /*09a0*/  BAR.SYNC.DEFER_BLOCKING 0x0 ;  /* 0x0000000000007b1d */ /* 0x01efe60000010000 */
[----:B------:R-:W-:-:S07]  /*09b0*/  ISETP.EQ.AND P2, PT, R2, 0x1, P1 ;  /* 0x000000010200780c */ /* 0x000fce0000f42270 */
[----:B------:R-:W-:Y:S06]  /*09c0*/  @!P0 BRA `(.L_x_6) ;  /* 0x000000b800048947 */ /* 0x000fec0003800000 */
[----:B------:R-:W-:-:S06]  /*09d0*/  UISETP.GT.U32.AND UP0, UPT, UR7, 0x3, UPT ;  /* 0x000000030700788c */ /* 0x000fcc000bf04070 */
[----:B------:R-:W-:-:S13]  /*09e0*/  PLOP3.LUT P0, PT, PT, PT, UP0, 0x80, 0x0 ;  /* 0x000000000000781c */ /* 0x000fda0003f0f008 */
[----:B------:R-:W-:Y:S05]  /*09f0*/  @P0 EXIT ;  /* 0x000000000000094d */ /* 0x000fea0003800000 */
.L_x_7:
[----:B------:R-:W-:-:S08]  /*0a00*/  NOP ;  /* 0x0000000000007918 */ /* 0x000fd00000000000 */
[----:B------:R-:W1:Y:S02]  /*0a10*/  USETMAXREG.TRY_ALLOC.CTAPOOL UP0, 0xf0 ;  /* 0x000000f0000079c8 */ /* 0x000e640008000600 */
[----:B-1----:R-:W-:-:S13]  /*0a20*/  PLOP3.LUT P0, PT, PT, PT, UP0, 0x80, 0x0 ;  /* 0x000000000000781c */ /* 0x002fda0003f0f008 */
[----:B------:R-:W-:Y:S05]  /*0a30*/  @!P0 BRA `(.L_x_7) ;  /* 0xfffffffc00f08947 */ /* 0x000fea000383ffff */
[----:B------:R-:W-:Y:S01]  /*0a40*/  UISETP.NE.AND UP0, UPT, UR36, 0x1, UPT ;  /* 0x000000012400788c */ /* 0x000fe2000bf05270 */
[----:B------:R-:W1:Y:S01]  /*0a50*/  S2UR UR8, SR_CTAID.X ;  /* 0x00000000000879c3 */ /* 0x000e620000002500 */
[----:B------:R-:W-:Y:S01]  /*0a60*/  UMOV UR4, URZ ;  /* 0x0000003f00047c82 */ /* 0x000fe20008000000 */
[----:B------:R-:W-:-:S03]  /*0a70*/  UMOV UR6, URZ ;  /* 0x0000003f00067c82 */ /* 0x000fc60008000000 */
[----:B------:R-:W-:-:S13]  /*0a80*/  PLOP3.LUT P0, PT, PT, PT, UP0, 0x80, 0x0 ;  /* 0x000000000000781c */ /* 0x000fda0003f0f008 */
[----:B------:R-:W-:Y:S05]  /*0a90*/  @!P0 BRA `(.L_x_8) ;  /* 0x00000000003c8947 */ /* 0x000fea0003800000 */
[----:B------:R-:W-:Y:S01]  /*0aa0*/  UISETP.NE.AND UP0, UPT, UR36, 0x2, UPT ;  /* 0x000000022400788c */ /* 0x000fe2000bf05270 */
[----:B------:R-:W-:-:S05]  /*0ab0*/  UMOV UR6, 0x1 ;  /* 0x0000000100067882 */ /* 0x000fca0000000000 */
[----:B------:R-:W-:-:S13]  /*0ac0*/  PLOP3.LUT P1, PT, PT, PT, UP0, 0x80, 0x0 ;  /* 0x000000000000781c */ /* 0x000fda0003f2f008 */
[----:B------:R-:W-:Y:S05]  /*0ad0*/  @!P1 BRA `(.L_x_8) ;  /* 0x00000000002c9947 */ /* 0x000fea0003800000 */
[----:B------:R-:W-:-:S06]  /*0ae0*/  UISETP.NE.AND UP0, UPT, UR36, 0x3, UPT ;  /* 0x000000032400788c */ /* 0x000fcc000bf05270 */
[----:B------:R-:W-:-:S13]  /*0af0*/  PLOP3.LUT P1, PT, PT, PT, UP0, 0x80, 0x0 ;  /* 0x000000000000781c */ /* 0x000fda0003f2f008 */
[----:B------:R-:W-:Y:S05]  /*0b00*/  @!P1 BRA `(.L_x_9) ;  /* 0x0000000000189947 */ /* 0x000fea0003800000 */
[----:B------:R-:W-:-:S11]  /*0b10*/  UISETP.NE.AND UP0, UPT, UR36, 0x4, UPT ;  /* 0x000000042400788c */ /* 0x000fd6000bf05270 */
[----:B------:R-:W-:Y:S01]  /*0b20*/  @!UP0 UMOV UR4, 0x1 ;  /* 0x0000000100048882 */ /* 0x000fe20000000000 */
[----:B------:R-:W-:Y:S01]  /*0b30*/  @!UP0 UMOV UR6, 0x1 ;  /* 0x0000000100068882 */ /* 0x000fe20000000000 */
[----:B------:R-:W-:Y:S01]  /*0b40*/  @UP0 UMOV UR4, URZ ;  /* 0x0000003f00040c82 */ /* 0x000fe20008000000 */
[----:B------:R-:W-:Y:S01]  /*0b50*/  @UP0 UMOV UR6, URZ ;  /* 0x0000003f00060c82 */ /* 0x000fe20008000000 */
[----:B------:R-:W-:Y:S05]  /*0b60*/  BRA `(.L_x_8) ;  /* 0x0000000000087947 */ /* 0x000fea0003800000 */
.L_x_9:
[----:B------:R-:W-:Y:S01]  /*0b70*/  UMOV UR4, 0x1 ;  /* 0x0000000100047882 */ /* 0x000fe20000000000 */
[----:B------:R-:W-:-:S05]  /*0b80*/  UMOV UR6, URZ ;  /* 0x0000003f00067c82 */ /* 0x000fca0008000000 */
.L_x_8:
[----:B------:R-:W-:Y:S05]  /*0b90*/  @!P0 BRA `(.L_x_10) ;  /* 0x0000000000408947 */ /* 0x000fea0003800000 */
[----:B------:R-:W-:-:S06]  /*0ba0*/  UISETP.NE.AND UP0, UPT, UR36, 0x2, UPT ;  /* 0x000000022400788c */ /* 0x000fcc000bf05270 */
[----:B------:R-:W-:-:S13]  /*0bb0*/  PLOP3.LUT P0, PT, PT, PT, UP0, 0x80, 0x0 ;  /* 0x000000000000781c */ /* 0x000fda0003f0f008 */
[----:B------:R-:W-:Y:S05]  /*0bc0*/  @!P0 BRA `(.L_x_11) ;  /* 0x00000000002c8947 */ /* 0x000fea0003800000 */
[----:B------:R-:W-:-:S06]  /*0bd0*/  UISETP.NE.AND UP0, UPT, UR36, 0x3, UPT ;  /* 0x000000032400788c */ /* 0x000fcc000bf05270 */
[----:B------:R-:W-:-:S13]  /*0be0*/  PLOP3.LUT P0, PT, PT, PT, UP0, 0x80, 0x0 ;  /* 0x000000000000781c */ /* 0x000fda0003f0f008 */
[----:B------:R-:W-:Y:S05]  /*0bf0*/  @!P0 BRA `(.L_x_12) ;  /* 0x0000000000188947 */ /* 0x000fea0003800000 */
[----:B------:R-:W-:Y:S01]  /*0c00*/  UISETP.NE.AND UP0, UPT, UR36, 0x4, UPT ;  /* 0x000000042400788c */ /* 0x000fe2000bf05270 */
[----:B-1----:R-:W-:-:S05]  /*0c10*/  UMOV UR37, UR8 ;  /* 0x0000000800257c82 */ /* 0x002fca0008000000 */
[----:B------:R-:W-:-:S13]  /*0c20*/  PLOP3.LUT P0, PT, PT, PT, UP0, 0x80, 0x0 ;  /* 0x000000000000781c */ /* 0x000fda0003f0f008 */
[----:B------:R-:W-:Y:S05]  /*0c30*/  @P0 BRA `(.L_x_13) ;  /* 0x00000000001c0947 */ /* 0x000fea0003800000 */
[----:B------:R-:W-:Y:S01]  /*0c40*/  ULEA UR37, UR8, 0x3, 0x1 ;  /* 0x0000000308257891 */ /* 0x000fe2000f8e083f */
[----:B------:R-:W-:Y:S11]  /*0c50*/  BRA `(.L_x_13) ;  /* 0x0000000000147947 */ /* 0x000ff60003800000 */
.L_x_12:
[----:B-1----:R-:W-:Y:S01]  /*0c60*/  ULEA UR37, UR8, 0x2, 0x1 ;  /* 0x0000000208257891 */ /* 0x002fe2000f8e083f */
[----:B------:R-:W-:Y:S11]  /*0c70*/  BRA `(.L_x_13) ;  /* 0x00000000000c7947 */ /* 0x000ff60003800000 */
.L_x_11:
[----:B-1----:R-:W-:Y:S01]  /*0c80*/  ULEA UR37, UR8, 0x1, 0x1 ;  /* 0x0000000108257891 */ /* 0x002fe2000f8e083f */
[----:B------:R-:W-:Y:S11]  /*0c90*/  BRA `(.L_x_13) ;  /* 0x0000000000047947 */ /* 0x000ff60003800000 */
.L_x_10:
[----:B-1----:R-:W-:-:S12]  /*0ca0*/  USHF.L.U32 UR37, UR8, 0x1, URZ ;  /* 0x0000000108257899 */ /* 0x002fd8000800063f */
.L_x_13:
[----:B------:R-:W1:Y:S01]  /*0cb0*/  LDC R2, c[0x0][0x28c] ;  /* 0x0000a300ff027b82 */ /* 0x000e620000000800 */
[----:B------:R-:W-:Y:S01]  /*0cc0*/  ULOP3.LUT UR9, UR5, 0x1, URZ, 0xfc, !UPT ;  /* 0x0000000105097892 */ /* 0x000fe2000f8efc3f */
[----:B------:R-:W-:Y:S01]  /*0cd0*/  SHF.R.S32.HI R3, RZ, 0x1f, R0 ;  /* 0x0000001fff037819 */ /* 0x000fe20000011400 */
[----:B------:R-:W-:Y:S02]  /*0ce0*/  ULEA UR8, UR8, 0xff, 0x7 ;  /* 0x000000ff08087891 */ /* 0x000fe4000f8e383f */
[----:B------:R-:W-:Y:S01]  /*0cf0*/  UISETP.NE.AND UP0, UPT, UR9, 0x3, UPT ;  /* 0x000000030900788c */ /* 0x000fe2000bf05270 */
[----:B------:R-:W-:Y:S01]  /*0d00*/  LEA.HI R3, R3, R0, RZ, 0x7 ;  /* 0x0000000003037211 */ /* 0x000fe200078f38ff */
[----:B------:R-:W-:-:S03]  /*0d10*/  USHF.R.U32.HI UR8, URZ, 0x7, UR8 ;  /* 0x000000073f087899 */ /* 0x000fc60008011608 */
[----:B------:R-:W-:Y:S02]  /*0d20*/  LOP3.LUT R3, R3, 0xffffff80, RZ, 0xc0, !PT ;  /* 0xffffff8003037812 */ /* 0x000fe400078ec0ff */
[----:B------:R-:W-:Y:S02]  /*0d30*/  PLOP3.LUT P0, PT, PT, PT, UP0, 0x80, 0x0 ;  /* 0x000000000000781c */ /* 0x000fe40003f0f008 */
[----:B------:R-:W-:Y:S02]  /*0d40*/  IADD3 R3, -R3, R0, RZ ;  /* 0x0000000003037210 */ /* 0x000fe40007ffe1ff */
[----:B-1----:R-:W-:-:S04]  /*0d50*/  IADD3 R2, R2, 0x7f, RZ ;  /* 0x0000007f02027810 */ /* 0x002fc80007ffe0ff */
[----:B------:R-:W-:-:S04]  /*0d60*/  SHF.R.S32.HI R5, RZ, 0x1f, R2 ;  /* 0x0000001fff057819 */ /* 0x000fc80000011402 */
[----:B------:R-:W-:-:S04]  /*0d70*/  LEA.HI R5, R5, R2, RZ, 0x7 ;  /* 0x0000000205057211 */ /* 0x000fc800078f38ff */
[----:B------:R-:W-:-:S04]  /*0d80*/  SHF.R.S32.HI R5, RZ, 0x7, R5 ;  /* 0x00000007ff057819 */ /* 0x000fc80000011405 */
[----:B------:R-:W-:Y:S01]  /*0d90*/  VIMNMX R8, R5, UR8, PT ;  /* 0x0000000805087c48 */ /* 0x000fe2000bfe0100 */
[----:B------:R-:W-:Y:S06]  /*0da0*/  @!P0 BRA `(.L_x_14) ;  /* 0x0000000000048947 */ /* 0x000fec0003800000 */
[----:B------:R-:W-:Y:S01]  /*0db0*/  BPT.TRAP 0x1 ;  /* 0x000000040000795c */ /* 0x000fe20000300000 */
.L_x_14:
[----:B------:R-:W1:Y:S01]  /*0dc0*/  S2UR UR8, SR_CgaCtaId ;  /* 0x00000000000879c3 */ /* 0x000e620000008800 */
[----:B------:R-:W-:Y:S01]  /*0dd0*/  UMOV UR38, 0x400 ;  /* 0x0000040000267882 */ /* 0x000fe20000000000 */
[----:B------:R-:W-:Y:S01]  /*0de0*/  IMAD.U32 R6, RZ, RZ, UR4 ;  /* 0x00000004ff067e24 */ /* 0x000fe2000f8e00ff */
[----:B------:R-:W-:Y:S01]  /*0df0*/  SHF.R.S32.HI R0, RZ, 0x1f, R3 ;  /* 0x0000001fff007819 */ /* 0x000fe20000011403 */
[----:B------:R-:W-:-:S03]  /*0e00*/  IMAD.U32 R7, RZ, RZ, UR37 ;  /* 0x00000025ff077e24 */ /* 0x000fc6000f8e00ff */
[----:B------:R-:W-:Y:S02]  /*0e10*/  SHF.L.U32 R6, R6, 0x1f, RZ ;  /* 0x0000001f06067819 */ /* 0x000fe400000006ff */
[CC--:B------:R-:W-:Y:S02]  /*0e20*/  LEA.HI R2, R0.reuse, R3.reuse, RZ, 0x2 ;  /* 0x0000000300027211 */ /* 0x0c0fe400078f10ff */
[----:B------:R-:W-:Y:S02]  /*0e30*/  LEA.HI R0, R0, R3, RZ, 0x5 ;  /* 0x0000000300007211 */ /* 0x000fe400078f28ff */
[--C-:B------:R-:W-:Y:S02]  /*0e40*/  SHF.R.S32.HI R4, RZ, 0x2, R2.reuse ;  /* 0x00000002ff047819 */ /* 0x100fe40000011402 */
[----:B------:R-:W-:Y:S02]  /*0e50*/  SHF.R.S32.HI R5, RZ, 0x1f, R2 ;  /* 0x0000001fff057819 */ /* 0x000fe40000011402 */
[----:B------:R-:W-:-:S02]  /*0e60*/  LOP3.LUT R2, R2, 0x7ffffffc, RZ, 0xc0, !PT ;  /* 0x7ffffffc02027812 */ /* 0x000fc400078ec0ff */
[----:B------:R-:W-:Y:S02]  /*0e70*/  LEA.HI R5, R5, R4, RZ, 0x3 ;  /* 0x0000000405057211 */ /* 0x000fe400078f18ff */
[----:B------:R-:W-:Y:S02]  /*0e80*/  SHF.R.S32.HI R0, RZ, 0x5, R0 ;  /* 0x00000005ff007819 */ /* 0x000fe40000011400 */
[----:B------:R-:W-:Y:S01]  /*0e90*/  LOP3.LUT R5, R5, 0xfffffff8, RZ, 0xc0, !PT ;  /* 0xfffffff805057812 */ /* 0x000fe200078ec0ff */
[----:B-1----:R-:W-:Y:S01]  /*0ea0*/  ULEA UR38, UR8, UR38, 0x18 ;  /* 0x0000002608267291 */ /* 0x002fe2000f8ec03f */
[----:B------:R-:W-:Y:S02]  /*0eb0*/  IADD3 R2, R3, -R2, RZ ;  /* 0x8000000203027210 */ /* 0x000fe40007ffe0ff */
[----:B------:R-:W-:Y:S01]  /*0ec0*/  IADD3 R5, R4, -R5, RZ ;  /* 0x8000000504057210 */ /* 0x000fe20007ffe0ff */
[----:B------:R-:W-:-:S03]  /*0ed0*/  ULEA UR8, UR6, UR38, 0x3 ;  /* 0x0000002606087291 */ /* 0x000fc6000f8e183f */
[----:B------:R-:W-:-:S06]  /*0ee0*/  LEA R0, R0, R5, 0x4 ;  /* 0x0000000500007211 */ /* 0x000fcc00078e20ff */
[----:B------:R-:W1:Y:S02]  /*0ef0*/  SYNCS.PHASECHK.TRANS64.TRYWAIT P1, [UR8+0x30050], R6 ;  /* 0x03005006ff0075a7 */ /* 0x000e640008020148 */
[----:B-1----:R-:W-:Y:S05]  /*0f00*/  @!P1 BRA `(.L_x_15) ;  /* 0x000000c400749947 */ /* 0x002fea0003800000 */
.L_x_105:
[----:B------:R-:W-:Y:S02]  /*0f10*/  SHF.L.U32 R5, R2, 0x1, RZ ;  /* 0x0000000102057819 */ /* 0x000fe400000006ff */
[----:B------:R-:W-:Y:S01]  /*0f20*/  LEA R0, R7, R0, 0x6 ;  /* 0x0000000007007211 */ /* 0x000fe200078e30ff */
[----:B------:R-:W-:Y:S06]  /*0f30*/  @!P0 BRA `(.L_x_16) ;  /* 0x0000000000048947 */ /* 0x000fec0003800000 */
[----:B------:R-:W-:Y:S01]  /*0f40*/  BPT.TRAP 0x1 ;  /* 0x000000040000795c */ /* 0x000fe20000300000 */
.L_x_16:
[----:B------:R-:W-:Y:S01]  /*0f50*/  SHF.L.U32 R9, RZ, 0x1f, RZ ;  /* 0x0000001fff097819 */ /* 0x000fe200000006ff */
[----:B------:R-:W-:Y:S01]  /*0f60*/  UIADD3 UR11, UR38, 0x30090, URZ ;  /* 0x00030090260b7890 */ /* 0x000fe2000fffe03f */
[----:B------:R-:W-:Y:S02]  /*0f70*/  ISETP.NE.AND P2, PT, RZ, UR7, PT ;  /* 0x00000007ff007c0c */ /* 0x000fe4000bf45270 */
[----:B------:R-:W2:Y:S02]  /*0f80*/  SYNCS.PHASECHK.TRANS64.TRYWAIT P1, [UR38+0x30000], R9 ;  /* 0x03000009ff0075a7 */ /* 0x000ea40008020166 */
[----:B--2---:R-:W-:Y:S09]  /*0f90*/  @!P1 BRA `(.L_x_17) ;  /* 0x000000c400689947 */ /* 0x004ff20003800000 */
.L_x_106:
[----:B------:R-:W-:Y:S01]  /*0fa0*/  ULEA UR4, UR36, UR11, 0x3 ;  /* 0x0000000b24047291 */ /* 0x000fe2000f8e183f */
[----:B--2---:R-:W-:-:S04]  /*0fb0*/  SEL R2, RZ, 0x1, P2 ;  /* 0x00000001ff027807 */ /* 0x004fc80001000000 */
[----:B------:R-:W-:-:S04]  /*0fc0*/  SHF.L.U32 R2, R2, 0x1f, RZ ;  /* 0x0000001f02027819 */ /* 0x000fc800000006ff */
[----:B------:R-:W2:Y:S02]  /*0fd0*/  SYNCS.PHASECHK.TRANS64.TRYWAIT P1, [UR4+-0x8], R2 ;  /* 0xfffff802ff0075a7 */ /* 0x000ea40008020144 */
[----:B--2---:R-:W-:Y:S05]  /*0fe0*/  @!P1 BRA `(.L_x_18) ;  /* 0x000000c4006c9947 */ /* 0x004fea0003800000 */
.L_x_107:
[----:B------:R-:W-:Y:S01]  /*0ff0*/  USHF.R.U32.HI UR8, URZ, 0x4, UR38 ;  /* 0x000000043f087899 */ /* 0x000fe20008011626 */
[----:B------:R-:W-:Y:S01]  /*1000*/  WARPGROUP.ARRIVE ;  /* 0x00000000000079c5 */ /* 0x000fe20000000000 */
[----:B------:R-:W-:Y:S01]  /*1010*/  UIADD3 UR9, UR38, 0x8000, URZ ;  /* 0x0000800026097890 */ /* 0x000fe2000fffe03f */
[C---:B-1----:R-:W-:Y:S01]  /*1020*/  IADD3 R3, R5.reuse, 0x8, RZ ;  /* 0x0000000805037810 */ /* 0x042fe20007ffe0ff */
[----:B------:R-:W-:Y:S01]  /*1030*/  ULOP3.LUT UR8, UR8, 0x3fff, URZ, 0xc0, !UPT ;  /* 0x00003fff08087892 */ /* 0x000fe2000f8ec03f */
[C---:B------:R-:W-:Y:S01]  /*1040*/  ISETP.GE.AND P1, PT, R0.reuse, R5, PT ;  /* 0x000000050000720c */ /* 0x040fe20003f26270 */
[----:B------:R-:W-:Y:S01]  /*1050*/  USHF.R.U32.HI UR9, URZ, 0x4, UR9 ;  /* 0x000000043f097899 */ /* 0x000fe20008011609 */
[C---:B------:R-:W-:Y:S01]  /*1060*/  ISETP.GE.AND P2, PT, R0.reuse, R3, PT ;  /* 0x000000030000720c */ /* 0x040fe20003f46270 */
[----:B------:R-:W-:Y:S01]  /*1070*/  ULOP3.LUT UR8, UR8, 0x10000, URZ, 0xfc, !UPT ;  /* 0x0001000008087892 */ /* 0x000fe2000f8efc3f */
[C---:B------:R-:W-:Y:S01]  /*1080*/  IADD3 R3, R5.reuse, 0x11, RZ ;  /* 0x0000001105037810 */ /* 0x040fe20007ffe0ff */
[----:B------:R-:W-:Y:S01]  /*1090*/  ULOP3.LUT UR10, UR9, 0x3fff, URZ, 0xc0, !UPT ;  /* 0x00003fff090a7892 */ /* 0x000fe2000f8ec03f */
[C---:B------:R-:W-:Y:S01]  /*10a0*/  VIADD R7, R5.reuse, 0x9 ;  /* 0x0000000905077836 */ /* 0x040fe20000000000 */
[----:B------:R-:W-:Y:S01]  /*10b0*/  ULEA UR8, UR6, UR8, 0xa ;  /* 0x0000000806087291 */ /* 0x000fe2000f8e503f */
[C---:B------:R-:W-:Y:S01]  /*10c0*/  ISETP.GE.AND P5, PT, R0.reuse, R3, PT ;  /* 0x000000030000720c */ /* 0x040fe20003fa6270 */
[----:B------:R-:W-:Y:S01]  /*10d0*/  ULOP3.LUT UR6, UR10, 0x10000, URZ, 0xfc, !UPT ;  /* 0x000100000a067892 */ /* 0x000fe2000f8efc3f */
[C---:B------:R-:W-:Y:S01]  /*10e0*/  IADD3 R3, R5.reuse, 0x18, RZ ;  /* 0x0000001805037810 */ /* 0x040fe20007ffe0ff */
[----:B------:R-:W-:Y:S01]  /*10f0*/  UMOV UR9, 0x40000040 ;  /* 0x4000004000097882 */ /* 0x000fe20000000000 */
[----:B------:R-:W-:Y:S01]  /*1100*/  UMOV UR15, 0x40000040 ;  /* 0x40000040000f7882 */ /* 0x000fe20000000000 */
[----:B------:R-:W-:Y:S01]  /*1110*/  UMOV UR13, UR9 ;  /* 0x00000009000d7c82 */ /* 0x000fe20008000000 */
[----:B------:R-:W-:Y:S01]  /*1120*/  UMOV UR12, UR8 ;  /* 0x00000008000c7c82 */ /* 0x000fe20008000000 */
[----:B------:R-:W-:Y:S01]  /*1130*/  UIADD3 UR16, UR8, 0x4, URZ ;  /* 0x0000000408107890 */ /* 0x000fe2000fffe03f */
[C---:B------:R-:W-:Y:S01]  /*1140*/  ISETP.GT.AND P6, PT, R0.reuse, R5, PT ;  /* 0x000000050000720c */ /* 0x040fe20003fc4270 */
[----:B------:R-:W-:Y:S01]  /*1150*/  UMOV UR14, UR6 ;  /* 0x00000006000e7c82 */ /* 0x000fe20008000000 */
[----:B------:R-:W-:Y:S01]  /*1160*/  UIADD3 UR18, UR6, 0x4, URZ ;  /* 0x0000000406127890 */ /* 0x000fe2000fffe03f */
[----:B------:R-:W-:Y:S01]  /*1170*/  HGMMA.64x128x16.F32 R24, gdesc[UR12], RZ, !UPT, gsb0 ;  /* 0x01e000000c1879f0 */ /* 0x000fe2000c0008ff */
[----:B------:R-:W-:Y:S01]  /*1180*/  UIADD3 UR12, UR8, 0x2, URZ ;  /* 0x00000002080c7890 */ /* 0x000fe2000fffe03f */
[C---:B------:R-:W-:Y:S01]  /*1190*/  ISETP.GE.AND P3, PT, R0.reuse, R7, PT ;  /* 0x000000070000720c */ /* 0x040fe20003f66270 */
[----:B------:R-:W-:Y:S01]  /*11a0*/  UIADD3 UR14, UR6, 0x2, URZ ;  /* 0x00000002060e7890 */ /* 0x000fe2000fffe03f */
[C---:B------:R-:W-:Y:S01]  /*11b0*/  IADD3 R11, R5.reuse, 0x10, RZ ;  /* 0x00000010050b7810 */ /* 0x040fe20007ffe0ff */
[----:B------:R-:W-:Y:S01]  /*11c0*/  UMOV UR13, 0x40000040 ;  /* 0x40000040000d7882 */ /* 0x000fe20000000000 */
[----:B------:R-:W-:Y:S01]  /*11d0*/  UMOV UR15, 0x40000040 ;  /* 0x40000040000f7882 */ /* 0x000fe20000000000 */
[----:B------:R-:W-:Y:S01]  /*11e0*/  UMOV UR17, 0x40000040 ;  /* 0x4000004000117882 */ /* 0x000fe20000000000 */
[----:B------:R-:W-:Y:S01]  /*11f0*/  UMOV UR19, 0x40000040 ;  /* 0x4000004000137882 */ /* 0x000fe20000000000 */
[----:B------:R-:W-:Y:S01]  /*1200*/  UIADD3 UR20, UR8, 0x6, URZ ;  /* 0x0000000608147890 */ /* 0x000fe2000fffe03f */
[----:B------:R-:W-:Y:S01]  /*1210*/  IADD3 R7, R5, 0x20, RZ ;  /* 0x0000002005077810 */ /* 0x000fe20007ffe0ff */
[----:B------:R-:W-:Y:S01]  /*1220*/  UIADD3 UR22, UR6, 0x6, URZ ;  /* 0x0000000606167890 */ /* 0x000fe2000fffe03f */
[C---:B------:R-:W-:Y:S01]  /*1230*/  IADD3 R2, R0.reuse, 0x8, RZ ;  /* 0x0000000800027810 */ /* 0x040fe20007ffe0ff */
[----:B------:R-:W-:Y:S01]  /*1240*/  UMOV UR21, 0x40000040 ;  /* 0x4000004000157882 */ /* 0x000fe20000000000 */
[----:B------:R-:W-:Y:S01]  /*1250*/  UMOV UR23, 0x40000040 ;  /* 0x4000004000177882 */ /* 0x000fe20000000000 */
[----:B------:R-:W-:Y:S01]  /*1260*/  UIADD3 UR24, UR8, 0x200, URZ ;  /* 0x0000020008187890 */ /* 0x000fe2000fffe03f */
[----:B------:R-:W-:Y:S01]  /*1270*/  ISETP.GE.AND P4, PT, R0, R11, PT ;  /* 0x0000000b0000720c */ /* 0x000fe20003f86270 */
[----:B------:R-:W-:Y:S01]  /*1280*/  UIADD3 UR26, UR6, 0x400, URZ ;  /* 0x00000400061a7890 */ /* 0x000fe2000fffe03f */
[----:B------:R-:W-:Y:S01]  /*1290*/  UMOV UR25, 0x40000040 ;  /* 0x4000004000197882 */ /* 0x000fe20000000000 */
[----:B------:R-:W-:Y:S01]  /*12a0*/  UMOV UR27, 0x40000040 ;  /* 0x40000040001b7882 */ /* 0x000fe20000000000 */
[----:B------:R-:W-:-:S02]  /*12b0*/  UIADD3 UR28, UR8, 0x202, URZ ;  /* 0x00000202081c7890 */ /* 0x000fc4000fffe03f */
[----:B------:R-:W-:Y:S01]  /*12c0*/  UIADD3 UR30, UR6, 0x402, URZ ;  /* 0x00000402061e7890 */ /* 0x000fe2000fffe03f */
[----:B------:R-:W-:Y:S01]  /*12d0*/  UMOV UR29, 0x40000040 ;  /* 0x40000040001d7882 */ /* 0x000fe20000000000 */
[----:B------:R-:W-:Y:S01]  /*12e0*/  UMOV UR31, 0x40000040 ;  /* 0x40000040001f7882 */ /* 0x000fe20000000000 */
[----:B------:R-:W-:Y:S02]  /*12f0*/  UIADD3 UR32, UR8, 0x204, URZ ;  /* 0x0000020408207890 */ /* 0x000fe4000fffe03f */
[----:B------:R-:W-:Y:S01]  /*1300*/  UIADD3 UR34, UR6, 0x404, URZ ;  /* 0x0000040406227890 */ /* 0x000fe2000fffe03f */
[----:B------:R-:W-:Y:S01]  /*1310*/  UMOV UR33, 0x40000040 ;  /* 0x4000004000217882 */ /* 0x000fe20000000000 */
[----:B------:R-:W-:Y:S01]  /*1320*/  UMOV UR35, 0x40000040 ;  /* 0x4000004000237882 */ /* 0x000fe20000000000 */
[----:B------:R-:W-:Y:S02]  /*1330*/  UIADD3 UR40, UR8, 0x206, URZ ;  /* 0x0000020608287890 */ /* 0x000fe4000fffe03f */
[----:B------:R-:W-:Y:S01]  /*1340*/  UIADD3 UR42, UR6, 0x406, URZ ;  /* 0x00000406062a7890 */ /* 0x000fe2000fffe03f */
[----:B------:R-:W-:Y:S01]  /*1350*/  UMOV UR41, 0x40000040 ;  /* 0x4000004000297882 */ /* 0x000fe20000000000 */
[----:B------:R-:W-:Y:S01]  /*1360*/  UMOV UR43, 0x40000040 ;  /* 0x40000040002b7882 */ /* 0x000fe20000000000 */
[----:B------:R-:W-:-:S04]  /*1370*/  USHF.L.U32 UR7, UR7, 0x3, URZ ;  /* 0x0000000307077899 */ /* 0x000fc8000800063f */
[----:B------:R-:W-:Y:S01]  /*1380*/  ULOP3.LUT UR7, UR7, 0x8, URZ, 0xc, !UPT ;  /* 0x0000000807077892 */ /* 0x000fe2000f8e0c3f */
[----:B------:R-:W-:Y:S02]  /*1390*/  WARPGROUP.DEPBAR.LE gsb0, 0x0 ;  /* 0x00008000000079c5 */ /* 0x000fe40000010000 */
[----:B------:R-:W-:-:S06]  /*13a0*/  WARPGROUP.ARRIVE ;  /* 0x00000000000079c5 */ /* 0x000fcc0000000000 */
[----:B------:R-:W-:Y:S01]  /*13b0*/  HGMMA.64x128x16.F32 R24, gdesc[UR12], R24, gsb0 ;  /* 0x01e000000c1879f0 */ /* 0x000fe20008000818 */
[----:B------:R-:W-:Y:S01]  /*13c0*/  ULDC UR14, c[0x0][0x604] ;  /* 0x00018100000e7ab9 */ /* 0x000fe20000000800 */
[----:B------:R-:W-:Y:S01]  /*13d0*/  ULDC UR15, c[0x0][0x604] ;  /* 0x00018100000f7ab9 */ /* 0x000fe20000000800 */
[----:B------:R-:W-:Y:S02]  /*13e0*/  WARPGROUP.DEPBAR.LE gsb0, 0x0 ;  /* 0x00008000000079c5 */ /* 0x000fe40000010000 */
[----:B------:R-:W-:-:S07]  /*13f0*/  WARPGROUP.ARRIVE ;  /* 0x00000000000079c5 */ /* 0x000fce0000000000 */
[----:B------:R-:W-:Y:S03]  /*1400*/  HGMMA.64x128x16.F32 R24, gdesc[UR16], R24, gsb0 ;  /* 0x01e00000101879f0 */ /* 0x000fe60008000818 */
        /* <DEDUP_REMOVED lines=16> */
[----:B------:R-:W-:Y:S02]  /*1510*/  FSEL R24, R24, -INF , P1 ;  /* 0xff80000018187808 */ /* 0x000fe40000800000 */
[----:B------:R-:W-:Y:S02]  /*1520*/  FSEL R30, R30, -INF , P1 ;  /* 0xff8000001e1e7808 */ /* 0x000fe40000800000 */
[----:B------:R-:W-:Y:S01]  /*1530*/  ISETP.GE.AND P1, PT, R0, R3, PT ;  /* 0x000000030000720c */ /* 0x000fe20003f26270 */
[----:B------:R-:W-:Y:S01]  /*1540*/  VIADD R3, R5, 0x19 ;  /* 0x0000001905037836 */ /* 0x000fe20000000000 */
[----:B------:R-:W-:-:S02]  /*1550*/  FSEL R25, R25, -INF , P6 ;  /* 0xff80000019197808 */ /* 0x000fc40003000000 */
[----:B------:R-:W-:Y:S02]  /*1560*/  FSEL R31, R31, -INF , P6 ;  /* 0xff8000001f1f7808 */ /* 0x000fe40003000000 */
[----:B------:R-:W-:Y:S02]  /*1570*/  ISETP.GE.AND P6, PT, R0, R3, PT ;  /* 0x000000030000720c */ /* 0x000fe40003fc6270 */
[----:B------:R-:W-:Y:S02]  /*1580*/  FSEL R28, R28, -INF , P2 ;  /* 0xff8000001c1c7808 */ /* 0x000fe40001000000 */
[----:B------:R-:W-:Y:S02]  /*1590*/  FSEL R34, R34, -INF , P2 ;  /* 0xff80000022227808 */ /* 0x000fe40001000000 */
[----:B------:R-:W-:Y:S02]  /*15a0*/  ISETP.GE.AND P2, PT, R0, R7, PT ;  /* 0x000000070000720c */ /* 0x000fe40003f46270 */
[----:B------:R-:W-:-:S02]  /*15b0*/  IADD3 R7, R5, 0x28, RZ ;  /* 0x0000002805077810 */ /* 0x000fc40007ffe0ff */
[----:B------:R-:W-:Y:S02]  /*15c0*/  FSEL R36, R36, -INF , P1 ;  /* 0xff80000024247808 */ /* 0x000fe40000800000 */
[----:B------:R-:W-:Y:S02]  /*15d0*/  FSEL R42, R42, -INF , P1 ;  /* 0xff8000002a2a7808 */ /* 0x000fe40000800000 */
[----:B------:R-:W-:Y:S02]  /*15e0*/  FSEL R37, R37, -INF , P6 ;  /* 0xff80000025257808 */ /* 0x000fe40003000000 */
[----:B------:R-:W-:Y:S02]  /*15f0*/  FSEL R43, R43, -INF , P6 ;  /* 0xff8000002b2b7808 */ /* 0x000fe40003000000 */
[CC--:B------:R-:W-:Y:S02]  /*1600*/  ISETP.GE.AND P1, PT, R2.reuse, R5.reuse, PT ;  /* 0x000000050200720c */ /* 0x0c0fe40003f26270 */
[----:B------:R-:W-:-:S02]  /*1610*/  ISETP.GT.AND P6, PT, R2, R5, PT ;  /* 0x000000050200720c */ /* 0x000fc40003fc4270 */
[----:B------:R-:W-:Y:S02]  /*1620*/  FSEL R32, R32, -INF , P4 ;  /* 0xff80000020207808 */ /* 0x000fe40002000000 */
[----:B------:R-:W-:Y:S02]  /*1630*/  FSEL R38, R38, -INF , P4 ;  /* 0xff80000026267808 */ /* 0x000fe40002000000 */
[----:B------:R-:W-:Y:S02]  /*1640*/  ISETP.GE.AND P4, PT, R0, R7, PT ;  /* 0x000000070000720c */ /* 0x000fe40003f86270 */
[----:B------:R-:W-:Y:S02]  /*1650*/  IADD3 R7, R5, 0x31, RZ ;  /* 0x0000003105077810 */ /* 0x000fe40007ffe0ff */
[----:B------:R-:W-:Y:S02]  /*1660*/  FSEL R26, R26, -INF , P1 ;  /* 0xff8000001a1a7808 */ /* 0x000fe40000800000 */
[----:B------:R-:W-:-:S02]  /*1670*/  FSEL R27, R27, -INF , P6 ;  /* 0xff8000001b1b7808 */ /* 0x000fc40003000000 */
[----:B------:R-:W-:Y:S02]  /*1680*/  ISETP.GE.AND P1, PT, R0, R7, PT ;  /* 0x000000070000720c */ /* 0x000fe40003f26270 */
[----:B------:R-:W-:Y:S02]  /*1690*/  FMNMX R7, R26, R27, !PT ;  /* 0x0000001b1a077209 */ /* 0x000fe40007800000 */
[----:B------:R-:W-:Y:S02]  /*16a0*/  IADD3 R3, R5, 0x21, RZ ;  /* 0x0000002105037810 */ /* 0x000fe40007ffe0ff */
[----:B------:R-:W-:Y:S02]  /*16b0*/  FMNMX R4, R30, R7, !PT ;  /* 0x000000071e047209 */ /* 0x000fe40007800000 */
[----:B------:R-:W-:Y:S02]  /*16c0*/  FSEL R29, R29, -INF , P3 ;  /* 0xff8000001d1d7808 */ /* 0x000fe40001800000 */
[----:B------:R-:W-:-:S02]  /*16d0*/  FMNMX R7, R31, R4, !PT ;  /* 0x000000041f077209 */ /* 0x000fc40007800000 */
[----:B------:R-:W-:Y:S02]  /*16e0*/  FSEL R35, R35, -INF , P3 ;  /* 0xff80000023237808 */ /* 0x000fe40001800000 */
[----:B------:R-:W-:Y:S02]  /*16f0*/  FMNMX R4, R34, R7, !PT ;  /* 0x0000000722047209 */ /* 0x000fe40007800000 */
[----:B------:R-:W-:Y:S01]  /*1700*/  ISETP.GE.AND P3, PT, R0, R3, PT ;  /* 0x000000030000720c */ /* 0x000fe20003f66270 */
[----:B------:R-:W-:Y:S01]  /*1710*/  VIADD R3, R5, 0x29 ;  /* 0x0000002905037836 */ /* 0x000fe20000000000 */
[----:B------:R-:W-:Y:S02]  /*1720*/  FMNMX R7, R35, R4, !PT ;  /* 0x0000000423077209 */ /* 0x000fe40007800000 */
[----:B------:R-:W-:Y:S02]  /*1730*/  FSEL R33, R33, -INF , P5 ;  /* 0xff80000021217808 */ /* 0x000fe40002800000 */
[----:B------:R-:W-:-:S02]  /*1740*/  FSEL R39, R39, -INF , P5 ;  /* 0xff80000027277808 */ /* 0x000fc40002800000 */
[----:B------:R-:W-:Y:S02]  /*1750*/  ISETP.GE.AND P5, PT, R0, R3, PT ;  /* 0x000000030000720c */ /* 0x000fe40003fa6270 */
[C---:B------:R-:W-:Y:S02]  /*1760*/  IADD3 R3, R5.reuse, 0x30, RZ ;  /* 0x0000003005037810 */ /* 0x040fe40007ffe0ff */
[----:B------:R-:W-:Y:S02]  /*1770*/  FMNMX R4, R38, R7, !PT ;  /* 0x0000000726047209 */ /* 0x000fe40007800000 */
[----:B------:R-:W-:Y:S01]  /*1780*/  ISETP.GE.AND P6, PT, R0, R3, PT ;  /* 0x000000030000720c */ /* 0x000fe20003fc6270 */
[----:B------:R-:W-:Y:S01]  /*1790*/  VIADD R3, R5, 0x38 ;  /* 0x0000003805037836 */ /* 0x000fe20000000000 */
[----:B------:R-:W-:Y:S02]  /*17a0*/  FMNMX R7, R39, R4, !PT ;  /* 0x0000000427077209 */ /* 0x000fe40007800000 */
[----:B------:R-:W-:-:S02]  /*17b0*/  FSEL R40, R40, -INF , P2 ;  /* 0xff80000028287808 */ /* 0x000fc40001000000 */
[----:B------:R-:W-:Y:S02]  /*17c0*/  FMNMX R4, R42, R7, !PT ;  /* 0x000000072a047209 */ /* 0x000fe40007800000 */
[----:B------:R-:W-:Y:S02]  /*17d0*/  FSEL R46, R46, -INF , P2 ;  /* 0xff8000002e2e7808 */ /* 0x000fe40001000000 */
[----:B------:R-:W-:Y:S02]  /*17e0*/  ISETP.GE.AND P2, PT, R0, R3, PT ;  /* 0x000000030000720c */ /* 0x000fe40003f46270 */
[----:B------:R-:W-:Y:S02]  /*17f0*/  IADD3 R3, R5, 0x39, RZ ;  /* 0x0000003905037810 */ /* 0x000fe40007ffe0ff */
[----:B------:R-:W-:Y:S02]  /*1800*/  FMNMX R7, R43, R4, !PT ;  /* 0x000000042b077209 */ /* 0x000fe40007800000 */
[----:B------:R-:W-:-:S02]  /*1810*/  FSEL R41, R41, -INF , P3 ;  /* 0xff80000029297808 */ /* 0x000fc40001800000 */
[----:B------:R-:W-:Y:S02]  /*1820*/  FSEL R47, R47, -INF , P3 ;  /* 0xff8000002f2f7808 */ /* 0x000fe40001800000 */
[----:B------:R-:W-:Y:S02]  /*1830*/  ISETP.GE.AND P3, PT, R0, R3, PT ;  /* 0x000000030000720c */ /* 0x000fe40003f66270 */
[----:B------:R-:W-:Y:S02]  /*1840*/  IADD3 R3, R5, 0x40, RZ ;  /* 0x0000004005037810 */ /* 0x000fe40007ffe0ff */
[----:B------:R-:W-:Y:S02]  /*1850*/  FMNMX R4, R46, R7, !PT ;  /* 0x000000072e047209 */ /* 0x000fe40007800000 */
[----:B------:R-:W-:Y:S02]  /*1860*/  FSEL R44, R44, -INF , P4 ;  /* 0xff8000002c2c7808 */ /* 0x000fe40002000000 */
[----:B------:R-:W-:-:S02]  /*1870*/  FSEL R50, R50, -INF , P4 ;  /* 0xff80000032327808 */ /* 0x000fc40002000000 */
[----:B------:R-:W-:Y:S02]  /*1880*/  ISETP.GE.AND P4, PT, R0, R3, PT ;  /* 0x000000030000720c */ /* 0x000fe40003f86270 */
[----:B------:R-:W-:Y:S02]  /*1890*/  FMNMX R7, R47, R4, !PT ;  /* 0x000000042f077209 */ /* 0x000fe40007800000 */
[----:B------:R-:W-:Y:S02]  /*18a0*/  IADD3 R3, R5, 0x41, RZ ;  /* 0x0000004105037810 */ /* 0x000fe40007ffe0ff */
[----:B------:R-:W-:Y:S02]  /*18b0*/  FSEL R45, R45, -INF , P5 ;  /* 0xff8000002d2d7808 */ /* 0x000fe40002800000 */
[----:B------:R-:W-:Y:S02]  /*18c0*/  FSEL R51, R51, -INF , P5 ;  /* 0xff80000033337808 */ /* 0x000fe40002800000 */
[----:B------:R-:W-:-:S02]  /*18d0*/  FMNMX R4, R50, R7, !PT ;  /* 0x0000000732047209 */ /* 0x000fc40007800000 */
[----:B------:R-:W-:Y:S01]  /*18e0*/  ISETP.GE.AND P5, PT, R0, R3, PT ;  /* 0x000000030000720c */ /* 0x000fe20003fa6270 */
[----:B------:R-:W-:Y:S01]  /*18f0*/  VIADD R3, R5, 0x48 ;  /* 0x0000004805037836 */ /* 0x000fe20000000000 */
[----:B------:R-:W-:Y:S02]  /*1900*/  FMNMX R7, R24, R25, !PT ;  /* 0x0000001918077209 */ /* 0x000fe40007800000 */
[----:B------:R-:W-:Y:S02]  /*1910*/  FMNMX R11, R51, R4, !PT ;  /* 0x00000004330b7209 */ /* 0x000fe40007800000 */
[----:B------:R-:W-:Y:S02]  /*1920*/  FMNMX R4, R28, R7, !PT ;  /* 0x000000071c047209 */ /* 0x000fe40007800000 */
[----:B------:R-:W-:Y:S02]  /*1930*/  FSEL R48, R48, -INF , P6 ;  /* 0xff80000030307808 */ /* 0x000fe40003000000 */
[----:B------:R-:W-:-:S02]  /*1940*/  FSEL R54, R54, -INF , P6 ;  /* 0xff80000036367808 */ /* 0x000fc40003000000 */
[C---:B------:R-:W-:Y:S02]  /*1950*/  ISETP.GE.AND P6, PT, R0.reuse, R3, PT ;  /* 0x000000030000720c */ /* 0x040fe40003fc6270 */
[----:B------:R-:W-:Y:S02]  /*1960*/  IADD3 R3, R5, 0x49, RZ ;  /* 0x0000004905037810 */ /* 0x000fe40007ffe0ff */
[----:B------:R-:W-:Y:S02]  /*1970*/  FMNMX R7, R29, R4, !PT ;  /* 0x000000041d077209 */ /* 0x000fe40007800000 */
[----:B------:R-:W-:Y:S02]  /*1980*/  FSEL R49, R49, -INF , P1 ;  /* 0xff80000031317808 */ /* 0x000fe40000800000 */
[----:B------:R-:W-:Y:S02]  /*1990*/  FSEL R55, R55, -INF , P1 ;  /* 0xff80000037377808 */ /* 0x000fe40000800000 */
[----:B------:R-:W-:-:S02]  /*19a0*/  ISETP.GE.AND P1, PT, R0, R3, PT ;  /* 0x000000030000720c */ /* 0x000fc40003f26270 */
[----:B------:R-:W-:Y:S02]  /*19b0*/  IADD3 R3, R5, 0x50, RZ ;  /* 0x0000005005037810 */ /* 0x000fe40007ffe0ff */
[----:B------:R-:W-:Y:S02]  /*19c0*/  FMNMX R4, R32, R7, !PT ;  /* 0x0000000720047209 */ /* 0x000fe40007800000 */
[----:B------:R-:W-:Y:S02]  /*19d0*/  FMNMX R6, R54, R11, !PT ;  /* 0x0000000b36067209 */ /* 0x000fe40007800000 */
[----:B------:R-:W-:Y:S02]  /*19e0*/  FSEL R52, R52, -INF , P2 ;  /* 0xff80000034347808 */ /* 0x000fe40001000000 */
[----:B------:R-:W-:Y:S02]  /*19f0*/  FSEL R58, R58, -INF , P2 ;  /* 0xff8000003a3a7808 */ /* 0x000fe40001000000 */
[----:B------:R-:W-:-:S02]  /*1a00*/  ISETP.GE.AND P2, PT, R0, R3, PT ;  /* 0x000000030000720c */ /* 0x000fc40003f46270 */
[----:B------:R-:W-:Y:S02]  /*1a10*/  FMNMX R7, R33, R4, !PT ;  /* 0x0000000421077209 */ /* 0x000fe40007800000 */
[----:B------:R-:W-:Y:S02]  /*1a20*/  IADD3 R3, R5, 0x51, RZ ;  /* 0x0000005105037810 */ /* 0x000fe40007ffe0ff */
[----:B------:R-:W-:Y:S02]  /*1a30*/  FMNMX R11, R55, R6, !PT ;  /* 0x00000006370b7209 */ /* 0x000fe40007800000 */
[----:B------:R-:W-:Y:S02]  /*1a40*/  FSEL R53, R53, -INF , P3 ;  /* 0xff80000035357808 */ /* 0x000fe40001800000 */
[----:B------:R-:W-:Y:S02]  /*1a50*/  FSEL R59, R59, -INF , P3 ;  /* 0xff8000003b3b7808 */ /* 0x000fe40001800000 */
[----:B------:R-:W-:-:S02]  /*1a60*/  FMNMX R4, R36, R7, !PT ;  /* 0x0000000724047209 */ /* 0x000fc40007800000 */
[----:B------:R-:W-:Y:S01]  /*1a70*/  ISETP.GE.AND P3, PT, R0, R3, PT ;  /* 0x000000030000720c */ /* 0x000fe20003f66270 */
[----:B------:R-:W-:Y:S01]  /*1a80*/  VIADD R3, R5, 0x58 ;  /* 0x0000005805037836 */ /* 0x000fe20000000000 */
[----:B------:R-:W-:Y:S02]  /*1a90*/  FMNMX R6, R58, R11, !PT ;  /* 0x0000000b3a067209 */ /* 0x000fe40007800000 */
[----:B------:R-:W-:Y:S02]  /*1aa0*/  FMNMX R7, R37, R4, !PT ;  /* 0x0000000425077209 */ /* 0x000fe40007800000 */
[----:B------:R-:W-:Y:S02]  /*1ab0*/  FSEL R56, R56, -INF , P4 ;  /* 0xff80000038387808 */ /* 0x000fe40002000000 */
[----:B------:R-:W-:Y:S02]  /*1ac0*/  FSEL R62, R62, -INF , P4 ;  /* 0xff8000003e3e7808 */ /* 0x000fe40002000000 */
[----:B------:R-:W-:-:S02]  /*1ad0*/  FMNMX R11, R59, R6, !PT ;  /* 0x000000063b0b7209 */ /* 0x000fc40007800000 */
[----:B------:R-:W-:Y:S02]  /*1ae0*/  ISETP.GE.AND P4, PT, R0, R3, PT ;  /* 0x000000030000720c */ /* 0x000fe40003f86270 */
[----:B------:R-:W-:Y:S02]  /*1af0*/  IADD3 R3, R5, 0x59, RZ ;  /* 0x0000005905037810 */ /* 0x000fe40007ffe0ff */
[----:B------:R-:W-:Y:S02]  /*1b00*/  FMNMX R4, R40, R7, !PT ;  /* 0x0000000728047209 */ /* 0x000fe40007800000 */
[----:B------:R-:W-:Y:S02]  /*1b10*/  FSEL R63, R63, -INF , P5 ;  /* 0xff8000003f3f7808 */ /* 0x000fe40002800000 */
[----:B------:R-:W-:Y:S02]  /*1b20*/  FMNMX R6, R62, R11, !PT ;  /* 0x0000000b3e067209 */ /* 0x000fe40007800000 */
[----:B------:R-:W-:-:S02]  /*1b30*/  FSEL R57, R57, -INF , P5 ;  /* 0xff80000039397808 */ /* 0x000fc40002800000 */
[----:B------:R-:W-:Y:S02]  /*1b40*/  ISETP.GE.AND P5, PT, R0, R3, PT ;  /* 0x000000030000720c */ /* 0x000fe40003fa6270 */
[----:B------:R-:W-:Y:S02]  /*1b50*/  FMNMX R7, R41, R4, !PT ;  /* 0x0000000429077209 */ /* 0x000fe40007800000 */
[----:B------:R-:W-:Y:S02]  /*1b60*/  IADD3 R3, R5, 0x60, RZ ;  /* 0x0000006005037810 */ /* 0x000fe40007ffe0ff */
[----:B------:R-:W-:Y:S02]  /*1b70*/  FSEL R66, R66, -INF , P6 ;  /* 0xff80000042427808 */ /* 0x000fe40003000000 */
[----:B------:R-:W-:Y:S02]  /*1b80*/  FMNMX R11, R63, R6, !PT ;  /* 0x000000063f0b7209 */ /* 0x000fe40007800000 */
[----:B------:R-:W-:-:S02]  /*1b90*/  FSEL R60, R60, -INF , P6 ;  /* 0xff8000003c3c7808 */ /* 0x000fc40003000000 */
[----:B------:R-:W-:Y:S02]  /*1ba0*/  FMNMX R4, R44, R7, !PT ;  /* 0x000000072c047209 */ /* 0x000fe40007800000 */
[----:B------:R-:W-:Y:S02]  /*1bb0*/  ISETP.GE.AND P6, PT, R0, R3, PT ;  /* 0x000000030000720c */ /* 0x000fe40003fc6270 */
[----:B------:R-:W-:Y:S02]  /*1bc0*/  IADD3 R3, R5, 0x61, RZ ;  /* 0x0000006105037810 */ /* 0x000fe40007ffe0ff */
[----:B------:R-:W-:Y:S02]  /*1bd0*/  FSEL R67, R67, -INF , P1 ;  /* 0xff80000043437808 */ /* 0x000fe40000800000 */
[----:B------:R-:W-:Y:S02]  /*1be0*/  FMNMX R6, R66, R11, !PT ;  /* 0x0000000b42067209 */ /* 0x000fe40007800000 */
[----:B------:R-:W-:-:S02]  /*1bf0*/  FMNMX R7, R45, R4, !PT ;  /* 0x000000042d077209 */ /* 0x000fc40007800000 */
[----:B------:R-:W-:Y:S02]  /*1c00*/  FSEL R61, R61, -INF , P1 ;  /* 0xff8000003d3d7808 */ /* 0x000fe40000800000 */
[----:B------:R-:W-:Y:S01]  /*1c10*/  ISETP.GE.AND P1, PT, R0, R3, PT ;  /* 0x000000030000720c */ /* 0x000fe20003f26270 */
[----:B------:R-:W-:Y:S01]  /*1c20*/  VIADD R3, R5, 0x68 ;  /* 0x0000006805037836 */ /* 0x000fe20000000000 */
[----:B------:R-:W-:Y:S02]  /*1c30*/  FSEL R70, R70, -INF , P2 ;  /* 0xff80000046467808 */ /* 0x000fe40001000000 */
[----:B------:R-:W-:Y:S02]  /*1c40*/  FMNMX R11, R67, R6, !PT ;  /* 0x00000006430b7209 */ /* 0x000fe40007800000 */
[----:B------:R-:W-:Y:S02]  /*1c50*/  FMNMX R4, R48, R7, !PT ;  /* 0x0000000730047209 */ /* 0x000fe40007800000 */
[----:B------:R-:W-:-:S02]  /*1c60*/  FSEL R71, R71, -INF , P3 ;  /* 0xff80000047477808 */ /* 0x000fc40001800000 */
[----:B------:R-:W-:Y:S02]  /*1c70*/  FMNMX R6, R70, R11, !PT ;  /* 0x0000000b46067209 */ /* 0x000fe40007800000 */
[----:B------:R-:W-:Y:S02]  /*1c80*/  FSEL R64, R64, -INF , P2 ;  /* 0xff80000040407808 */ /* 0x000fe40001000000 */
[----:B------:R-:W-:Y:S02]  /*1c90*/  ISETP.GE.AND P2, PT, R0, R3, PT ;  /* 0x000000030000720c */ /* 0x000fe40003f46270 */
[----:B------:R-:W-:Y:S02]  /*1ca0*/  FMNMX R7, R49, R4, !PT ;  /* 0x0000000431077209 */ /* 0x000fe40007800000 */
[----:B------:R-:W-:Y:S02]  /*1cb0*/  IADD3 R3, R5, 0x69, RZ ;  /* 0x0000006905037810 */ /* 0x000fe40007ffe0ff */
[----:B------:R-:W-:-:S02]  /*1cc0*/  FSEL R74, R74, -INF , P4 ;  /* 0xff8000004a4a7808 */ /* 0x000fc40002000000 */
[----:B------:R-:W-:Y:S02]  /*1cd0*/  FMNMX R11, R71, R6, !PT ;  /* 0x00000006470b7209 */ /* 0x000fe40007800000 */
[----:B------:R-:W-:Y:S02]  /*1ce0*/  FSEL R65, R65, -INF , P3 ;  /* 0xff80000041417808 */ /* 0x000fe40001800000 */
[----:B------:R-:W-:Y:S02]  /*1cf0*/  FMNMX R4, R52, R7, !PT ;  /* 0x0000000734047209 */ /* 0x000fe40007800000 */
[----:B------:R-:W-:Y:S02]  /*1d00*/  ISETP.GE.AND P3, PT, R0, R3, PT ;  /* 0x000000030000720c */ /* 0x000fe40003f66270 */
[----:B------:R-:W-:Y:S02]  /*1d10*/  IADD3 R3, R5, 0x70, RZ ;  /* 0x0000007005037810 */ /* 0x000fe40007ffe0ff */
[----:B------:R-:W-:-:S02]  /*1d20*/  FSEL R75, R75, -INF , P5 ;  /* 0xff8000004b4b7808 */ /* 0x000fc40002800000 */
[----:B------:R-:W-:Y:S02]  /*1d30*/  FMNMX R6, R74, R11, !PT ;  /* 0x0000000b4a067209 */ /* 0x000fe40007800000 */
[----:B------:R-:W-:Y:S02]  /*1d40*/  FMNMX R7, R53, R4, !PT ;  /* 0x0000000435077209 */ /* 0x000fe40007800000 */
[----:B------:R-:W-:Y:S02]  /*1d50*/  FSEL R68, R68, -INF , P4 ;  /* 0xff80000044447808 */ /* 0x000fe40002000000 */
[----:B------:R-:W-:Y:S02]  /*1d60*/  FSEL R78, R78, -INF , P6 ;  /* 0xff8000004e4e7808 */ /* 0x000fe40003000000 */
[----:B------:R-:W-:Y:S02]  /*1d70*/  FMNMX R11, R75, R6, !PT ;  /* 0x000000064b0b7209 */ /* 0x000fe40007800000 */
[----:B------:R-:W-:-:S02]  /*1d80*/  ISETP.GE.AND P4, PT, R0, R3, PT ;  /* 0x000000030000720c */ /* 0x000fc40003f86270 */
[----:B------:R-:W-:Y:S02]  /*1d90*/  IADD3 R3, R5, 0x71, RZ ;  /* 0x0000007105037810 */ /* 0x000fe40007ffe0ff */
[----:B------:R-:W-:Y:S02]  /*1da0*/  FMNMX R4, R56, R7, !PT ;  /* 0x0000000738047209 */ /* 0x000fe40007800000 */
[----:B------:R-:W-:Y:S02]  /*1db0*/  FSEL R79, R79, -INF , P1 ;  /* 0xff8000004f4f7808 */ /* 0x000fe40000800000 */
[----:B------:R-:W-:Y:S02]  /*1dc0*/  FMNMX R6, R78, R11, !PT ;  /* 0x0000000b4e067209 */ /* 0x000fe40007800000 */
[----:B------:R-:W-:Y:S02]  /*1dd0*/  FSEL R69, R69, -INF , P5 ;  /* 0xff80000045457808 */ /* 0x000fe40002800000 */
[----:B------:R-:W-:-:S02]  /*1de0*/  ISETP.GE.AND P5, PT, R0, R3, PT ;  /* 0x000000030000720c */ /* 0x000fc40003fa6270 */
[----:B------:R-:W-:Y:S02]  /*1df0*/  FMNMX R3, R57, R4, !PT ;  /* 0x0000000439037209 */ /* 0x000fe40007800000 */
[----:B------:R-:W-:Y:S02]  /*1e00*/  FSEL R82, R82, -INF , P2 ;  /* 0xff80000052527808 */ /* 0x000fe40001000000 */
[----:B------:R-:W-:Y:S02]  /*1e10*/  FMNMX R11, R79, R6, !PT ;  /* 0x000000064f0b7209 */ /* 0x000fe40007800000 */
[----:B------:R-:W-:Y:S02]  /*1e20*/  FMNMX R4, R60, R3, !PT ;  /* 0x000000033c047209 */ /* 0x000fe40007800000 */
[----:B------:R-:W-:Y:S02]  /*1e30*/  FSEL R83, R83, -INF , P3 ;  /* 0xff80000053537808 */ /* 0x000fe40001800000 */
[----:B------:R-:W-:-:S02]  /*1e40*/  FMNMX R6, R82, R11, !PT ;  /* 0x0000000b52067209 */ /* 0x000fc40007800000 */
[----:B------:R-:W-:Y:S02]  /*1e50*/  FMNMX R3, R61, R4, !PT ;  /* 0x000000043d037209 */ /* 0x000fe40007800000 */
[----:B------:R-:W-:Y:S02]  /*1e60*/  FSEL R86, R86, -INF , P4 ;  /* 0xff80000056567808 */ /* 0x000fe40002000000 */
[----:B------:R-:W-:Y:S02]  /*1e70*/  FMNMX R7, R83, R6, !PT ;  /* 0x0000000653077209 */ /* 0x000fe40007800000 */
[----:B------:R-:W-:Y:S02]  /*1e80*/  FMNMX R4, R64, R3, !PT ;  /* 0x0000000340047209 */ /* 0x000fe40007800000 */
[----:B------:R-:W-:Y:S02]  /*1e90*/  FSEL R87, R87, -INF , P5 ;  /* 0xff80000057577808 */ /* 0x000fe40002800000 */
[----:B------:R-:W-:-:S02]  /*1ea0*/  FMNMX R6, R86, R7, !PT ;  /* 0x0000000756067209 */ /* 0x000fc40007800000 */
[----:B------:R-:W-:Y:S02]  /*1eb0*/  FMNMX R3, R65, R4, !PT ;  /* 0x0000000441037209 */ /* 0x000fe40007800000 */
[----:B------:R-:W-:Y:S02]  /*1ec0*/  FMNMX R6, R87, R6, !PT ;  /* 0x0000000657067209 */ /* 0x000fe40007800000 */
[----:B------:R-:W-:Y:S02]  /*1ed0*/  FMNMX R4, R68, R3, !PT ;  /* 0x0000000344047209 */ /* 0x000fe40007800000 */
[----:B------:R-:W-:Y:S01]  /*1ee0*/  FSEL R72, R72, -INF , P6 ;  /* 0xff80000048487808 */ /* 0x000fe20003000000 */
[----:B------:R-:W1:Y:S01]  /*1ef0*/  SHFL.BFLY PT, R11, R6, 0x1, 0x1f ;  /* 0x0c201f00060b7f89 */ /* 0x000e6200000e0000 */
[----:B------:R-:W-:Y:S02]  /*1f00*/  FMNMX R3, R69, R4, !PT ;  /* 0x0000000445037209 */ /* 0x000fe40007800000 */
[----:B------:R-:W-:-:S02]  /*1f10*/  FSEL R73, R73, -INF , P1 ;  /* 0xff80000049497808 */ /* 0x000fc40000800000 */
[----:B------:R-:W-:Y:S02]  /*1f20*/  FMNMX R4, R72, R3, !PT ;  /* 0x0000000348047209 */ /* 0x000fe40007800000 */
[----:B------:R-:W-:Y:S02]  /*1f30*/  FSEL R76, R76, -INF , P2 ;  /* 0xff8000004c4c7808 */ /* 0x000fe40001000000 */
[----:B------:R-:W-:Y:S02]  /*1f40*/  FMNMX R7, R73, R4, !PT ;  /* 0x0000000449077209 */ /* 0x000fe40007800000 */
[----:B------:R-:W-:Y:S02]  /*1f50*/  FSEL R77, R77, -INF , P3 ;  /* 0xff8000004d4d7808 */ /* 0x000fe40001800000 */
[----:B------:R-:W-:Y:S02]  /*1f60*/  FMNMX R4, R76, R7, !PT ;  /* 0x000000074c047209 */ /* 0x000fe40007800000 */
[----:B------:R-:W-:-:S02]  /*1f70*/  IADD3 R3, R5, 0x78, RZ ;  /* 0x0000007805037810 */ /* 0x000fc40007ffe0ff */
[----:B------:R-:W-:Y:S02]  /*1f80*/  FSEL R80, R80, -INF , P4 ;  /* 0xff80000050507808 */ /* 0x000fe40002000000 */
[----:B------:R-:W-:Y:S02]  /*1f90*/  FMNMX R7, R77, R4, !PT ;  /* 0x000000044d077209 */ /* 0x000fe40007800000 */
[----:B------:R-:W-:Y:S01]  /*1fa0*/  ISETP.GE.AND P1, PT, R0, R3, PT ;  /* 0x000000030000720c */ /* 0x000fe20003f26270 */
[----:B------:R-:W-:Y:S01]  /*1fb0*/  VIADD R3, R5, 0x79 ;  /* 0x0000007905037836 */ /* 0x000fe20000000000 */
[----:B------:R-:W-:Y:S02]  /*1fc0*/  FSEL R81, R81, -INF , P5 ;  /* 0xff80000051517808 */ /* 0x000fe40002800000 */
[----:B------:R-:W-:Y:S02]  /*1fd0*/  FMNMX R4, R80, R7, !PT ;  /* 0x0000000750047209 */ /* 0x000fe40007800000 */
[----:B-1----:R-:W-:-:S02]  /*1fe0*/  FMNMX R11, R6, R11, !PT ;  /* 0x0000000b060b7209 */ /* 0x002fc40007800000 */
[----:B------:R-:W-:Y:S02]  /*1ff0*/  ISETP.GE.AND P2, PT, R0, R3, PT ;  /* 0x000000030000720c */ /* 0x000fe40003f46270 */
[----:B------:R-:W-:Y:S01]  /*2000*/  FSEL R84, R84, -INF , P1 ;  /* 0xff80000054547808 */ /* 0x000fe20000800000 */
[----:B------:R-:W1:Y:S01]  /*2010*/  SHFL.BFLY PT, R6, R11, 0x2, 0x1f ;  /* 0x0c401f000b067f89 */ /* 0x000e6200000e0000 */
[----:B------:R-:W-:Y:S02]  /*2020*/  FMNMX R3, R81, R4, !PT ;  /* 0x0000000451037209 */ /* 0x000fe40007800000 */
[----:B------:R-:W-:Y:S02]  /*2030*/  FSEL R85, R85, -INF , P2 ;  /* 0xff80000055557808 */ /* 0x000fe40001000000 */
[----:B------:R-:W-:-:S04]  /*2040*/  FMNMX R4, R84, R3, !PT ;  /* 0x0000000354047209 */ /* 0x000fc80007800000 */
[----:B------:R-:W-:-:S05]  /*2050*/  FMNMX R4, R85, R4, !PT ;  /* 0x0000000455047209 */ /* 0x000fca0007800000 */
[----:B------:R-:W2:Y:S01]  /*2060*/  SHFL.BFLY PT, R3, R4, 0x1, 0x1f ;  /* 0x0c201f0004037f89 */ /* 0x000ea200000e0000 */
[----:B-1----:R-:W-:-:S04]  /*2070*/  FMNMX R7, R11, R6, !PT ;  /* 0x000000060b077209 */ /* 0x002fc80007800000 */
[----:B------:R-:W-:-:S04]  /*2080*/  FSETP.NEU.AND P1, PT, R7, -INF , PT ;  /* 0xff8000000700780b */ /* 0x000fc80003f2d000 */
[----:B------:R-:W-:-:S05]  /*2090*/  FSEL R6, R7, RZ, P1 ;  /* 0x000000ff07067208 */ /* 0x000fca0000800000 */
[----:B------:R-:W-:Y:S01]  /*20a0*/  FMUL R10, R6, UR14 ;  /* 0x0000000e060a7c20 */ /* 0x000fe20008400000 */
[----:B--2---:R-:W-:Y:S01]  /*20b0*/  FMNMX R3, R4, R3, !PT ;  /* 0x0000000304037209 */ /* 0x004fe20007800000 */
[----:B------:R-:W-:Y:S02]  /*20c0*/  ULDC UR14, c[0x0][0x604] ;  /* 0x00018100000e7ab9 */ /* 0x000fe40000000800 */
[--C-:B------:R-:W-:Y:S01]  /*20d0*/  FFMA R11, R26, UR14, -R10.reuse ;  /* 0x0000000e1a0b7c23 */ /* 0x100fe2000800080a */
[----:B------:R-:W-:Y:S01]  /*20e0*/  ULDC UR14, c[0x0][0x604] ;  /* 0x00018100000e7ab9 */ /* 0x000fe20000000800 */
[----:B------:R-:W1:Y:S01]  /*20f0*/  SHFL.BFLY PT, R6, R3, 0x2, 0x1f ;  /* 0x0c401f0003067f89 */ /* 0x000e6200000e0000 */
[--C-:B------:R-:W-:Y:S01]  /*2100*/  FFMA R12, R27, UR14, -R10.reuse ;  /* 0x0000000e1b0c7c23 */ /* 0x100fe2000800080a */
[----:B------:R-:W-:Y:S01]  /*2110*/  ULDC UR14, c[0x0][0x604] ;  /* 0x00018100000e7ab9 */ /* 0x000fe20000000800 */
[----:B------:R-:W-:Y:S01]  /*2120*/  FSETP.GEU.AND P1, PT, R11, -126, PT ;  /* 0xc2fc00000b00780b */ /* 0x000fe20003f2e000 */
        /* <DEDUP_REMOVED lines=12> */
[----:B------:R-:W-:Y:S01]  /*21f0*/  @!P1 FMUL R11, R11, 0.5 ;  /* 0x3f0000000b0b9820 */ /* 0x000fe20000400000 */
[--C-:B------:R-:W-:Y:S01]  /*2200*/  FFMA R31, R38, UR14, -R10.reuse ;  /* 0x0000000e261f7c23 */ /* 0x100fe2000800080a */
[----:B------:R-:W-:Y:S01]  /*2210*/  ULDC UR14, c[0x0][0x604] ;  /* 0x00018100000e7ab9 */ /* 0x000fe20000000800 */
[----:B------:R-:W-:Y:S01]  /*2220*/  @!P4 FMUL R12, R12, 0.5 ;  /* 0x3f0000000c0cc820 */ /* 0x000fe20000400000 */
[--C-:B------:R-:W-:Y:S01]  /*2230*/  FFMA R18, R39, UR14, -R10.reuse ;  /* 0x0000000e27127c23 */ /* 0x100fe2000800080a */
[----:B------:R-:W-:Y:S01]  /*2240*/  ULDC UR14, c[0x0][0x604] ;  /* 0x00018100000e7ab9 */ /* 0x000fe20000000800 */
[----:B------:R-:W2:Y:S01]  /*2250*/  MUFU.EX2 R11, R11 ;  /* 0x0000000b000b7308 */ /* 0x000ea20000000800 */
[----:B------:R-:W-:Y:S01]  /*2260*/  @!P3 FMUL R27, R27, 0.5 ;  /* 0x3f0000001b1bb820 */ /* 0x000fe20000400000 */
[----:B-1----:R-:W-:Y:S01]  /*2270*/  FMNMX R6, R3, R6, !PT ;  /* 0x0000000603067209 */ /* 0x002fe20007800000 */
[----:B------:R-:W-:Y:S01]  /*2280*/  @!P2 FMUL R14, R14, 0.5 ;  /* 0x3f0000000e0ea820 */ /* 0x000fe20000400000 */
[--C-:B------:R-:W-:Y:S01]  /*2290*/  FFMA R15, R42, UR14, -R10.reuse ;  /* 0x0000000e2a0f7c23 */ /* 0x100fe2000800080a */
[----:B------:R-:W-:Y:S01]  /*22a0*/  ULDC UR14, c[0x0][0x604] ;  /* 0x00018100000e7ab9 */ /* 0x000fe20000000800 */
[C---:B------:R-:W-:Y:S01]  /*22b0*/  FSETP.NEU.AND P5, PT, R6.reuse, -INF , PT ;  /* 0xff8000000600780b */ /* 0x040fe20003fad000 */
[----:B------:R-:W-:Y:S01]  /*22c0*/  @!P6 FMUL R13, R13, 0.5 ;  /* 0x3f0000000d0de820 */ /* 0x000fe20000400000 */
[----:B------:R-:W1:Y:S01]  /*22d0*/  MUFU.EX2 R12, R12 ;  /* 0x0000000c000c7308 */ /* 0x000e620000000800 */
[--C-:B------:R-:W-:Y:S01]  /*22e0*/  FFMA R20, R43, UR14, -R10.reuse ;  /* 0x0000000e2b147c23 */ /* 0x100fe2000800080a */
[----:B------:R-:W-:Y:S01]  /*22f0*/  FSEL R3, R6, RZ, P5 ;  /* 0x000000ff06037208 */ /* 0x000fe20002800000 */
[----:B------:R-:W-:Y:S01]  /*2300*/  ULDC UR14, c[0x0][0x604] ;  /* 0x00018100000e7ab9 */ /* 0x000fe20000000800 */
[----:B------:R-:W-:Y:S01]  /*2310*/  FSETP.GEU.AND P5, PT, R16, -126, PT ;  /* 0xc2fc00001000780b */ /* 0x000fe20003fae000 */
[----:B------:R-:W-:Y:S01]  /*2320*/  FFMA R35, R46, UR14, -R10 ;  /* 0x0000000e2e237c23 */ /* 0x000fe2000800080a */
[----:B------:R-:W-:-:S02]  /*2330*/  ULDC UR14, c[0x0][0x604] ;  /* 0x00018100000e7ab9 */ /* 0x000fc40000000800 */
[----:B------:R-:W3:Y:S01]  /*2340*/  MUFU.EX2 R13, R13 ;  /* 0x0000000d000d7308 */ /* 0x000ee20000000800 */
[----:B--2---:R-:W-:Y:S01]  /*2350*/  @!P1 FMUL R11, R11, R11 ;  /* 0x0000000b0b0b9220 */ /* 0x004fe20000400000 */
[----:B------:R-:W-:Y:S01]  /*2360*/  FSETP.GEU.AND P1, PT, R31, -126, PT ;  /* 0xc2fc00001f00780b */ /* 0x000fe20003f2e000 */
[--C-:B------:R-:W-:Y:S01]  /*2370*/  FFMA R22, R47, UR14, -R10.reuse ;  /* 0x0000000e2f167c23 */ /* 0x100fe2000800080a */
[----:B------:R-:W-:Y:S02]  /*2380*/  ULDC UR14, c[0x0][0x604] ;  /* 0x00018100000e7ab9 */ /* 0x000fe40000000800 */
[--C-:B------:R-:W-:Y:S01]  /*2390*/  FFMA R17, R50, UR14, -R10.reuse ;  /* 0x0000000e32117c23 */ /* 0x100fe2000800080a */
[----:B------:R-:W-:Y:S01]  /*23a0*/  ULDC UR14, c[0x0][0x604] ;  /* 0x00018100000e7ab9 */ /* 0x000fe20000000800 */
[----:B------:R-:W2:Y:S01]  /*23b0*/  MUFU.EX2 R14, R14 ;  /* 0x0000000e000e7308 */ /* 0x000ea20000000800 */
[----:B------:R-:W-:Y:S01]  /*23c0*/  @!P5 FMUL R16, R16, 0.5 ;  /* 0x3f0000001010d820 */ /* 0x000fe20000400000 */
[----:B-1----:R-:W-:Y:S01]  /*23d0*/  @!P4 FMUL R12, R12, R12 ;  /* 0x0000000c0c0cc220 */ /* 0x002fe20000400000 */
[----:B------:R-:W-:Y:S01]  /*23e0*/  FSETP.GEU.AND P4, PT, R18, -126, PT ;  /* 0xc2fc00001200780b */ /* 0x000fe20003f8e000 */
[----:B------:R-:W-:Y:S01]  /*23f0*/  FFMA R26, R51, UR14, -R10 ;  /* 0x0000000e331a7c23 */ /* 0x000fe2000800080a */
[----:B------:R-:W-:-:S02]  /*2400*/  ULDC UR14, c[0x0][0x604] ;  /* 0x00018100000e7ab9 */ /* 0x000fc40000000800 */
[----:B------:R-:W-:Y:S01]  /*2410*/  @!P1 FMUL R31, R31, 0.5 ;  /* 0x3f0000001f1f9820 */ /* 0x000fe20000400000 */
[----:B------:R-:W1:Y:S01]  /*2420*/  MUFU.EX2 R27, R27 ;  /* 0x0000001b001b7308 */ /* 0x000e620000000800 */
[----:B---3--:R-:W-:Y:S01]  /*2430*/  @!P6 FMUL R13, R13, R13 ;  /* 0x0000000d0d0de220 */ /* 0x008fe20000400000 */
[----:B------:R-:W-:Y:S01]  /*2440*/  FSETP.GEU.AND P6, PT, R35, -126, PT ;  /* 0xc2fc00002300780b */ /* 0x000fe20003fce000 */
[--C-:B------:R-:W-:Y:S01]  /*2450*/  FFMA R30, R54, UR14, -R10.reuse ;  /* 0x0000000e361e7c23 */ /* 0x100fe2000800080a */
[----:B------:R-:W-:Y:S02]  /*2460*/  ULDC UR14, c[0x0][0x604] ;  /* 0x00018100000e7ab9 */ /* 0x000fe40000000800 */
[--C-:B------:R-:W-:Y:S01]  /*2470*/  FFMA R39, R55, UR14, -R10.reuse ;  /* 0x0000000e37277c23 */ /* 0x100fe2000800080a */
[----:B------:R-:W-:Y:S01]  /*2480*/  ULDC UR14, c[0x0][0x604] ;  /* 0x00018100000e7ab9 */ /* 0x000fe20000000800 */
[----:B------:R-:W3:Y:S01]  /*2490*/  MUFU.EX2 R16, R16 ;  /* 0x0000001000107308 */ /* 0x000ee20000000800 */
[----:B--2---:R-:W-:Y:S01]  /*24a0*/  @!P2 FMUL R14, R14, R14 ;  /* 0x0000000e0e0ea220 */ /* 0x004fe20000400000 */
[----:B------:R-:W-:Y:S01]  /*24b0*/  FSETP.GEU.AND P2, PT, R20, -126, PT ;  /* 0xc2fc00001400780b */ /* 0x000fe20003f4e000 */
[----:B------:R-:W-:Y:S01]  /*24c0*/  @!P4 FMUL R18, R18, 0.5 ;  /* 0x3f0000001212c820 */ /* 0x000fe20000400000 */
[----:B------:R-:W-:Y:S01]  /*24d0*/  FFMA R58, R58, UR14, -R10 ;  /* 0x0000000e3a3a7c23 */ /* 0x000fe2000800080a */
[----:B------:R-:W-:-:S02]  /*24e0*/  ULDC UR14, c[0x0][0x604] ;  /* 0x00018100000e7ab9 */ /* 0x000fc40000000800 */
[----:B------:R-:W-:Y:S01]  /*24f0*/  @!P6 FMUL R35, R35, 0.5 ;  /* 0x3f0000002323e820 */ /* 0x000fe20000400000 */
[----:B------:R-:W2:Y:S01]  /*2500*/  MUFU.EX2 R31, R31 ;  /* 0x0000001f001f7308 */ /* 0x000ea20000000800 */
[----:B-1----:R-:W-:Y:S01]  /*2510*/  @!P3 FMUL R27, R27, R27 ;  /* 0x0000001b1b1bb220 */ /* 0x002fe20000400000 */
[----:B------:R-:W-:Y:S01]  /*2520*/  FSETP.GEU.AND P3, PT, R15, -126, PT ;  /* 0xc2fc00000f00780b */ /* 0x000fe20003f6e000 */
[--C-:B------:R-:W-:Y:S01]  /*2530*/  FFMA R59, R59, UR14, -R10.reuse ;  /* 0x0000000e3b3b7c23 */ /* 0x100fe2000800080a */
[----:B------:R-:W-:Y:S02]  /*2540*/  ULDC UR14, c[0x0][0x604] ;  /* 0x00018100000e7ab9 */ /* 0x000fe40000000800 */
[----:B------:R-:W-:Y:S01]  /*2550*/  FFMA R4, R62, UR14, -R10 ;  /* 0x0000000e3e047c23 */ /* 0x000fe2000800080a */
[----:B------:R-:W-:Y:S01]  /*2560*/  @!P2 FMUL R20, R20, 0.5 ;  /* 0x3f0000001414a820 */ /* 0x000fe20000400000 */
[----:B------:R-:W1:Y:S01]  /*2570*/  MUFU.EX2 R18, R18 ;  /* 0x0000001200127308 */ /* 0x000e620000000800 */
[----:B---3--:R-:W-:Y:S01]  /*2580*/  @!P5 FMUL R16, R16, R16 ;  /* 0x000000101010d220 */ /* 0x008fe20000400000 */
[----:B------:R-:W-:Y:S01]  /*2590*/  FSETP.GEU.AND P5, PT, R22, -126, PT ;  /* 0xc2fc00001600780b */ /* 0x000fe20003fae000 */
[----:B------:R-:W-:-:S02]  /*25a0*/  ULDC UR14, c[0x0][0x604] ;  /* 0x00018100000e7ab9 */ /* 0x000fc40000000800 */
[--C-:B------:R-:W-:Y:S01]  /*25b0*/  FFMA R63, R63, UR14, -R10.reuse ;  /* 0x0000000e3f3f7c23 */ /* 0x100fe2000800080a */
[----:B------:R-:W-:Y:S01]  /*25c0*/  ULDC UR14, c[0x0][0x604] ;  /* 0x00018100000e7ab9 */ /* 0x000fe20000000800 */
[----:B------:R-:W-:Y:S01]  /*25d0*/  @!P3 FMUL R15, R15, 0.5 ;  /* 0x3f0000000f0fb820 */ /* 0x000fe20000400000 */
[----:B------:R-:W3:Y:S01]  /*25e0*/  MUFU.EX2 R35, R35 ;  /* 0x0000002300237308 */ /* 0x000ee20000000800 */
[----:B--2---:R-:W-:Y:S01]  /*25f0*/  @!P1 FMUL R31, R31, R31 ;  /* 0x0000001f1f1f9220 */ /* 0x004fe20000400000 */
[----:B------:R-:W-:Y:S01]  /*2600*/  FSETP.GEU.AND P1, PT, R17, -126, PT ;  /* 0xc2fc00001100780b */ /* 0x000fe20003f2e000 */
[--C-:B------:R-:W-:Y:S01]  /*2610*/  FFMA R19, R66, UR14, -R10.reuse ;  /* 0x0000000e42137c23 */ /* 0x100fe2000800080a */
[----:B------:R-:W-:Y:S02]  /*2620*/  ULDC UR14, c[0x0][0x604] ;  /* 0x00018100000e7ab9 */ /* 0x000fe40000000800 */
[----:B------:R-:W-:Y:S01]  /*2630*/  FFMA R67, R67, UR14, -R10 ;  /* 0x0000000e43437c23 */ /* 0x000fe2000800080a */
[----:B------:R-:W-:Y:S01]  /*2640*/  @!P5 FMUL R22, R22, 0.5 ;  /* 0x3f0000001616d820 */ /* 0x000fe20000400000 */
[----:B------:R-:W2:Y:S01]  /*2650*/  MUFU.EX2 R20, R20 ;  /* 0x0000001400147308 */ /* 0x000ea20000000800 */
[----:B-1----:R-:W-:Y:S01]  /*2660*/  @!P4 FMUL R18, R18, R18 ;  /* 0x000000121212c220 */ /* 0x002fe20000400000 */
[----:B------:R-:W-:Y:S01]  /*2670*/  FSETP.GEU.AND P4, PT, R26, -126, PT ;  /* 0xc2fc00001a00780b */ /* 0x000fe20003f8e000 */
[----:B------:R-:W-:-:S02]  /*2680*/  ULDC UR14, c[0x0][0x604] ;  /* 0x00018100000e7ab9 */ /* 0x000fc40000000800 */
[--C-:B------:R-:W-:Y:S01]  /*2690*/  FFMA R21, R70, UR14, -R10.reuse ;  /* 0x0000000e46157c23 */ /* 0x100fe2000800080a */
[----:B------:R-:W-:Y:S01]  /*26a0*/  ULDC UR14, c[0x0][0x604] ;  /* 0x00018100000e7ab9 */ /* 0x000fe20000000800 */
[----:B------:R-:W-:Y:S01]  /*26b0*/  @!P1 FMUL R17, R17, 0.5 ;  /* 0x3f00000011119820 */ /* 0x000fe20000400000 */
[----:B------:R-:W1:Y:S01]  /*26c0*/  MUFU.EX2 R15, R15 ;  /* 0x0000000f000f7308 */ /* 0x000e620000000800 */
[----:B---3--:R-:W-:Y:S01]  /*26d0*/  @!P6 FMUL R35, R35, R35 ;  /* 0x000000232323e220 */ /* 0x008fe20000400000 */
[----:B------:R-:W-:Y:S01]  /*26e0*/  FSETP.GEU.AND P6, PT, R58, -126, PT ;  /* 0xc2fc00003a00780b */ /* 0x000fe20003fce000 */
[----:B------:R-:W-:Y:S01]  /*26f0*/  FFMA R71, R71, UR14, -R10 ;  /* 0x0000000e47477c23 */ /* 0x000fe2000800080a */
[----:B------:R-:W-:-:S03]  /*2700*/  ULDC UR14, c[0x0][0x604] ;  /* 0x00018100000e7ab9 */ /* 0x000fc60000000800 */
[----:B------:R-:W-:Y:S01]  /*2710*/  @!P4 FMUL R26, R26, 0.5 ;  /* 0x3f0000001a1ac820 */ /* 0x000fe20000400000 */
[----:B------:R-:W3:Y:S01]  /*2720*/  MUFU.EX2 R22, R22 ;  /* 0x0000001600167308 */ /* 0x000ee20000000800 */
[----:B--2---:R-:W-:Y:S01]  /*2730*/  @!P2 FMUL R20, R20, R20 ;  /* 0x000000141414a220 */ /* 0x004fe20000400000 */
[----:B------:R-:W-:-:S05]  /*2740*/  FSETP.GEU.AND P2, PT, R39, -126, PT ;  /* 0xc2fc00002700780b */ /* 0x000fca0003f4e000 */
[----:B------:R-:W-:Y:S01]  /*2750*/  @!P6 FMUL R58, R58, 0.5 ;  /* 0x3f0000003a3ae820 */ /* 0x000fe20000400000 */
[----:B------:R-:W2:Y:S01]  /*2760*/  MUFU.EX2 R17, R17 ;  /* 0x0000001100117308 */ /* 0x000ea20000000800 */
[----:B-1----:R-:W-:Y:S01]  /*2770*/  @!P3 FMUL R15, R15, R15 ;  /* 0x0000000f0f0fb220 */ /* 0x002fe20000400000 */
[----:B------:R-:W-:-:S05]  /*2780*/  FSETP.GEU.AND P3, PT, R30, -126, PT ;  /* 0xc2fc00001e00780b */ /* 0x000fca0003f6e000 */
[----:B------:R-:W-:Y:S01]  /*2790*/  @!P2 FMUL R39, R39, 0.5 ;  /* 0x3f0000002727a820 */ /* 0x000fe20000400000 */
[----:B------:R-:W1:Y:S01]  /*27a0*/  MUFU.EX2 R62, R58 ;  /* 0x0000003a003e7308 */ /* 0x000e620000000800 */
[----:B---3--:R-:W-:Y:S01]  /*27b0*/  @!P5 FMUL R22, R22, R22 ;  /* 0x000000161616d220 */ /* 0x008fe20000400000 */
[----:B------:R-:W-:-:S05]  /*27c0*/  FSETP.GEU.AND P5, PT, R59, -126, PT ;  /* 0xc2fc00003b00780b */ /* 0x000fca0003fae000 */
        /* <DEDUP_REMOVED lines=17> */
[----:B------:R2:W4:Y:S01]  /*28e0*/  MUFU.EX2 R66, R4 ;  /* 0x0000000400427308 */ /* 0x0005220000000800 */
[----:B-1----:R-:W-:Y:S01]  /*28f0*/  @!P5 FMUL R43, R43, R43 ;  /* 0x0000002b2b2bd220 */ /* 0x002fe20000400000 */
[----:B------:R-:W-:-:S05]  /*2900*/  FSETP.GEU.AND P5, PT, R71, -126, PT ;  /* 0xc2fc00004700780b */ /* 0x000fca0003fae000 */
[----:B------:R-:W-:Y:S01]  /*2910*/  @!P2 FMUL R67, R67, 0.5 ;  /* 0x3f0000004343a820 */ /* 0x000fe20000400000 */
[----:B------:R-:W1:Y:S01]  /*2920*/  MUFU.EX2 R47, R63 ;  /* 0x0000003f002f7308 */ /* 0x000e620000000800 */
[----:B---3--:R-:W-:Y:S01]  /*2930*/  @!P3 FMUL R30, R30, R30 ;  /* 0x0000001e1e1eb220 */ /* 0x008fe20000400000 */
[----:B------:R-:W-:Y:S01]  /*2940*/  FSETP.GEU.AND P3, PT, R19, -126, PT ;  /* 0xc2fc00001300780b */ /* 0x000fe20003f6e000 */
[--C-:B--2---:R-:W-:Y:S01]  /*2950*/  FFMA R4, R74, UR14, -R10.reuse ;  /* 0x0000000e4a047c23 */ /* 0x104fe2000800080a */
[----:B------:R-:W-:Y:S02]  /*2960*/  ULDC UR14, c[0x0][0x604] ;  /* 0x00018100000e7ab9 */ /* 0x000fe40000000800 */
[----:B------:R-:W-:Y:S01]  /*2970*/  FFMA R75, R75, UR14, -R10 ;  /* 0x0000000e4b4b7c23 */ /* 0x000fe2000800080a */
[----:B------:R-:W-:Y:S01]  /*2980*/  @!P5 FMUL R71, R71, 0.5 ;  /* 0x3f0000004747d820 */ /* 0x000fe20000400000 */
[----:B------:R-:W2:Y:S01]  /*2990*/  MUFU.EX2 R74, R21 ;  /* 0x00000015004a7308 */ /* 0x000ea20000000800 */
[----:B----4-:R-:W-:Y:S01]  /*29a0*/  @!P1 FMUL R66, R66, R66 ;  /* 0x0000004242429220 */ /* 0x010fe20000400000 */
[----:B------:R-:W-:Y:S01]  /*29b0*/  FSETP.GEU.AND P1, PT, R4, -126, PT ;  /* 0xc2fc00000400780b */ /* 0x000fe20003f2e000 */
[----:B------:R-:W-:-:S04]  /*29c0*/  ULDC UR14, c[0x0][0x604] ;  /* 0x00018100000e7ab9 */ /* 0x000fc80000000800 */
[----:B------:R-:W-:Y:S01]  /*29d0*/  @!P3 FMUL R19, R19, 0.5 ;  /* 0x3f0000001313b820 */ /* 0x000fe20000400000 */
[----:B------:R-:W3:Y:S01]  /*29e0*/  MUFU.EX2 R51, R67 ;  /* 0x0000004300337308 */ /* 0x000ee20000000800 */
[----:B-1----:R-:W-:Y:S01]  /*29f0*/  @!P4 FMUL R47, R47, R47 ;  /* 0x0000002f2f2fc220 */ /* 0x002fe20000400000 */
[----:B------:R-:W-:-:S05]  /*2a00*/  FSETP.GEU.AND P4, PT, R75, -126, PT ;  /* 0xc2fc00004b00780b */ /* 0x000fca0003f8e000 */
[----:B------:R-:W-:Y:S01]  /*2a10*/  @!P1 FMUL R4, R4, 0.5 ;  /* 0x3f00000004049820 */ /* 0x000fe20000400000 */
[----:B------:R-:W1:Y:S01]  /*2a20*/  MUFU.EX2 R89, R71 ;  /* 0x0000004700597308 */ /* 0x000e620000000800 */
[----:B--2---:R-:W-:-:S06]  /*2a30*/  @!P6 FMUL R74, R74, R74 ;  /* 0x0000004a4a4ae220 */ /* 0x004fcc0000400000 */
[----:B------:R-:W-:Y:S01]  /*2a40*/  @!P4 FMUL R75, R75, 0.5 ;  /* 0x3f0000004b4bc820 */ /* 0x000fe20000400000 */
[----:B------:R2:W4:Y:S01]  /*2a50*/  MUFU.EX2 R70, R19 ;  /* 0x0000001300467308 */ /* 0x0005220000000800 */
[----:B---3--:R-:W-:-:S07]  /*2a60*/  @!P2 FMUL R51, R51, R51 ;  /* 0x000000333333a220 */ /* 0x008fce0000400000 */
[----:B------:R-:W3:Y:S01]  /*2a70*/  MUFU.EX2 R91, R75 ;  /* 0x0000004b005b7308 */ /* 0x000ee20000000800 */
[--C-:B--2---:R-:W-:Y:S01]  /*2a80*/  FFMA R19, R78, UR14, -R10.reuse ;  /* 0x0000000e4e137c23 */ /* 0x104fe2000800080a */
[----:B------:R-:W-:Y:S01]  /*2a90*/  ULDC UR14, c[0x0][0x604] ;  /* 0x00018100000e7ab9 */ /* 0x000fe20000000800 */
[----:B-1----:R-:W-:Y:S01]  /*2aa0*/  @!P5 FMUL R89, R89, R89 ;  /* 0x000000595959d220 */ /* 0x002fe20000400000 */
[--C-:B------:R-:W-:Y:S01]  /*2ab0*/  FFMA R79, R79, UR14, -R10.reuse ;  /* 0x0000000e4f4f7c23 */ /* 0x100fe2000800080a */
[----:B------:R-:W-:Y:S02]  /*2ac0*/  ULDC UR14, c[0x0][0x604] ;  /* 0x00018100000e7ab9 */ /* 0x000fe40000000800 */
[----:B------:R-:W-:Y:S01]  /*2ad0*/  FFMA R21, R82, UR14, -R10 ;  /* 0x0000000e52157c23 */ /* 0x000fe2000800080a */
[----:B------:R-:W-:Y:S01]  /*2ae0*/  ULDC UR14, c[0x0][0x604] ;  /* 0x00018100000e7ab9 */ /* 0x000fe20000000800 */
[----:B------:R1:W2:Y:S01]  /*2af0*/  MUFU.EX2 R78, R4 ;  /* 0x00000004004e7308 */ /* 0x0002a20000000800 */
[----:B------:R-:W-:Y:S01]  /*2b00*/  FSETP.GEU.AND P2, PT, R79, -126, PT ;  /* 0xc2fc00004f00780b */ /* 0x000fe20003f4e000 */
[----:B----4-:R-:W-:Y:S01]  /*2b10*/  @!P3 FMUL R70, R70, R70 ;  /* 0x000000464646b220 */ /* 0x010fe20000400000 */
[----:B------:R-:W-:-:S02]  /*2b20*/  FSETP.GEU.AND P6, PT, R21, -126, PT ;  /* 0xc2fc00001500780b */ /* 0x000fc40003fce000 */
[----:B------:R-:W-:Y:S01]  /*2b30*/  FSETP.GEU.AND P3, PT, R19, -126, PT ;  /* 0xc2fc00001300780b */ /* 0x000fe20003f6e000 */
[----:B---3--:R-:W-:Y:S01]  /*2b40*/  @!P4 FMUL R91, R91, R91 ;  /* 0x0000005b5b5bc220 */ /* 0x008fe20000400000 */
[--C-:B-1----:R-:W-:Y:S01]  /*2b50*/  FFMA R4, R83, UR14, -R10.reuse ;  /* 0x0000000e53047c23 */ /* 0x102fe2000800080a */
[----:B------:R-:W-:Y:S02]  /*2b60*/  ULDC UR14, c[0x0][0x604] ;  /* 0x00018100000e7ab9 */ /* 0x000fe40000000800 */
[--C-:B------:R-:W-:Y:S01]  /*2b70*/  FFMA R55, R86, UR14, -R10.reuse ;  /* 0x0000000e56377c23 */ /* 0x100fe2000800080a */
[----:B------:R-:W-:Y:S01]  /*2b80*/  ULDC UR14, c[0x0][0x604] ;  /* 0x00018100000e7ab9 */ /* 0x000fe20000000800 */
[----:B------:R-:W-:Y:S02]  /*2b90*/  FSETP.GEU.AND P5, PT, R4, -126, PT ;  /* 0xc2fc00000400780b */ /* 0x000fe40003fae000 */
[----:B------:R-:W-:Y:S02]  /*2ba0*/  @!P2 FMUL R79, R79, 0.5 ;  /* 0x3f0000004f4fa820 */ /* 0x000fe40000400000 */
[----:B------:R-:W-:Y:S01]  /*2bb0*/  @!P6 FMUL R21, R21, 0.5 ;  /* 0x3f0000001515e820 */ /* 0x000fe20000400000 */
[----:B------:R-:W-:Y:S01]  /*2bc0*/  FFMA R10, R87, UR14, -R10 ;  /* 0x0000000e570a7c23 */ /* 0x000fe2000800080a */
[----:B------:R-:W-:Y:S01]  /*2bd0*/  ULDC UR14, c[0x0][0x604] ;  /* 0x00018100000e7ab9 */ /* 0x000fe20000000800 */
[----:B------:R-:W-:Y:S01]  /*2be0*/  @!P3 FMUL R19, R19, 0.5 ;  /* 0x3f0000001313b820 */ /* 0x000fe20000400000 */
[----:B------:R-:W1:Y:S01]  /*2bf0*/  MUFU.EX2 R86, R21 ;  /* 0x0000001500567308 */ /* 0x000e620000000800 */
[----:B------:R-:W-:Y:S01]  /*2c00*/  FMUL R3, R3, UR14 ;  /* 0x0000000e03037c20 */ /* 0x000fe20008400000 */
[----:B------:R-:W-:Y:S01]  /*2c10*/  ULDC UR14, c[0x0][0x604] ;  /* 0x00018100000e7ab9 */ /* 0x000fe20000000800 */
[----:B------:R-:W-:Y:S01]  /*2c20*/  FSETP.GEU.AND P4, PT, R10, -126, PT ;  /* 0xc2fc00000a00780b */ /* 0x000fe20003f8e000 */
[----:B--2---:R-:W-:Y:S01]  /*2c30*/  @!P1 FMUL R78, R78, R78 ;  /* 0x0000004e4e4e9220 */ /* 0x004fe20000400000 */
[--C-:B------:R-:W-:Y:S01]  /*2c40*/  FFMA R24, R24, UR14, -R3.reuse ;  /* 0x0000000e18187c23 */ /* 0x100fe20008000803 */
[----:B------:R-:W-:Y:S01]  /*2c50*/  ULDC UR14, c[0x0][0x604] ;  /* 0x00018100000e7ab9 */ /* 0x000fe20000000800 */
[----:B------:R-:W-:Y:S01]  /*2c60*/  @!P5 FMUL R4, R4, 0.5 ;  /* 0x3f0000000404d820 */ /* 0x000fe20000400000 */
[----:B------:R-:W2:Y:S01]  /*2c70*/  MUFU.EX2 R83, R79 ;  /* 0x0000004f00537308 */ /* 0x000ea20000000800 */
[--C-:B------:R-:W-:Y:S01]  /*2c80*/  FFMA R25, R25, UR14, -R3.reuse ;  /* 0x0000000e19197c23 */ /* 0x100fe20008000803 */
[----:B------:R-:W-:Y:S01]  /*2c90*/  ULDC UR14, c[0x0][0x604] ;  /* 0x00018100000e7ab9 */ /* 0x000fe20000000800 */
[----:B------:R-:W-:Y:S01]  /*2ca0*/  FSETP.GEU.AND P1, PT, R55, -126, PT ;  /* 0xc2fc00003700780b */ /* 0x000fe20003f2e000 */
[--C-:B------:R-:W-:Y:S01]  /*2cb0*/  FFMA R28, R28, UR14, -R3.reuse ;  /* 0x0000000e1c1c7c23 */ /* 0x100fe20008000803 */
[----:B------:R-:W-:Y:S01]  /*2cc0*/  ULDC UR14, c[0x0][0x604] ;  /* 0x00018100000e7ab9 */ /* 0x000fe20000000800 */
[----:B------:R-:W-:Y:S01]  /*2cd0*/  FADD R54, R15, R78 ;  /* 0x0000004e0f367221 */ /* 0x000fe20000000000 */
[--C-:B------:R-:W-:Y:S01]  /*2ce0*/  FFMA R29, R29, UR14, -R3.reuse ;  /* 0x0000000e1d1d7c23 */ /* 0x100fe20008000803 */
[----:B------:R-:W3:Y:S01]  /*2cf0*/  MUFU.EX2 R87, R4 ;  /* 0x0000000400577308 */ /* 0x000ee20000000800 */
[----:B-1----:R-:W-:Y:S01]  /*2d00*/  @!P6 FMUL R86, R86, R86 ;  /* 0x000000565656e220 */ /* 0x002fe20000400000 */
[----:B------:R-:W-:Y:S01]  /*2d10*/  FSETP.GEU.AND P6, PT, R28, -126, PT ;  /* 0xc2fc00001c00780b */ /* 0x000fe20003fce000 */
[----:B------:R-:W-:Y:S01]  /*2d20*/  @!P4 FMUL R10, R10, 0.5 ;  /* 0x3f0000000a0ac820 */ /* 0x000fe20000400000 */
[----:B------:R-:W-:Y:S01]  /*2d30*/  ULDC UR14, c[0x0][0x604] ;  /* 0x00018100000e7ab9 */ /* 0x000fe20000000800 */
[----:B------:R-:W-:Y:S01]  /*2d40*/  FADD R58, R17, R86 ;  /* 0x00000056113a7221 */ /* 0x000fe20000000000 */
[--C-:B------:R-:W-:Y:S01]  /*2d50*/  FFMA R32, R32, UR14, -R3.reuse ;  /* 0x0000000e20207c23 */ /* 0x100fe20008000803 */
[----:B------:R-:W-:Y:S01]  /*2d60*/  ULDC UR14, c[0x0][0x604] ;  /* 0x00018100000e7ab9 */ /* 0x000fe20000000800 */
[----:B------:R-:W1:Y:S01]  /*2d70*/  MUFU.EX2 R82, R19 ;  /* 0x0000001300527308 */ /* 0x000e620000000800 */
[----:B--2---:R-:W-:Y:S01]  /*2d80*/  @!P2 FMUL R83, R83, R83 ;  /* 0x000000535353a220 */ /* 0x004fe20000400000 */
[----:B------:R-:W-:Y:S01]  /*2d90*/  FSETP.GEU.AND P2, PT, R25, -126, PT ;  /* 0xc2fc00001900780b */ /* 0x000fe20003f4e000 */
[--C-:B------:R-:W-:Y:S01]  /*2da0*/  FFMA R33, R33, UR14, -R3.reuse ;  /* 0x0000000e21217c23 */ /* 0x100fe20008000803 */
[----:B------:R-:W-:Y:S01]  /*2db0*/  ULDC UR14, c[0x0][0x604] ;  /* 0x00018100000e7ab9 */ /* 0x000fe20000000800 */
[----:B------:R-:W-:Y:S01]  /*2dc0*/  @!P1 FMUL R55, R55, 0.5 ;  /* 0x3f00000037379820 */ /* 0x000fe20000400000 */
[----:B------:R-:W-:Y:S01]  /*2dd0*/  FFMA R36, R36, UR14, -R3 ;  /* 0x0000000e24247c23 */ /* 0x000fe20008000803 */
[----:B------:R-:W-:Y:S01]  /*2de0*/  @!P6 FMUL R28, R28, 0.5 ;  /* 0x3f0000001c1ce820 */ /* 0x000fe20000400000 */
[----:B------:R-:W2:Y:S01]  /*2df0*/  MUFU.EX2 R10, R10 ;  /* 0x0000000a000a7308 */ /* 0x000ea20000000800 */
[----:B---3--:R-:W-:Y:S01]  /*2e00*/  @!P5 FMUL R87, R87, R87 ;  /* 0x000000575757d220 */ /* 0x008fe20000400000 */
[----:B------:R-:W-:Y:S01]  /*2e10*/  FSETP.GEU.AND P5, PT, R29, -126, PT ;  /* 0xc2fc00001d00780b */ /* 0x000fe20003fae000 */
[----:B------:R-:W-:-:S02]  /*2e20*/  ULDC UR14, c[0x0][0x604] ;  /* 0x00018100000e7ab9 */ /* 0x000fc40000000800 */
[--C-:B------:R-:W-:Y:S01]  /*2e30*/  FFMA R37, R37, UR14, -R3.reuse ;  /* 0x0000000e25257c23 */ /* 0x100fe20008000803 */
[----:B------:R-:W-:Y:S01]  /*2e40*/  ULDC UR14, c[0x0][0x604] ;  /* 0x00018100000e7ab9 */ /* 0x000fe20000000800 */
[----:B------:R-:W-:Y:S01]  /*2e50*/  @!P2 FMUL R25, R25, 0.5 ;  /* 0x3f0000001919a820 */ /* 0x000fe20000400000 */
[----:B------:R-:W3:Y:S01]  /*2e60*/  MUFU.EX2 R28, R28 ;  /* 0x0000001c001c7308 */ /* 0x000ee20000000800 */
[----:B-1----:R-:W-:Y:S01]  /*2e70*/  @!P3 FMUL R82, R82, R82 ;  /* 0x000000525252b220 */ /* 0x002fe20000400000 */
[----:B------:R-:W-:Y:S01]  /*2e80*/  FSETP.GEU.AND P3, PT, R24, -126, PT ;  /* 0xc2fc00001800780b */ /* 0x000fe20003f6e000 */
[--C-:B------:R-:W-:Y:S01]  /*2e90*/  FFMA R40, R40, UR14, -R3.reuse ;  /* 0x0000000e28287c23 */ /* 0x100fe20008000803 */
[----:B------:R-:W-:Y:S02]  /*2ea0*/  ULDC UR14, c[0x0][0x604] ;  /* 0x00018100000e7ab9 */ /* 0x000fe40000000800 */
[----:B------:R-:W-:Y:S01]  /*2eb0*/  FFMA R41, R41, UR14, -R3 ;  /* 0x0000000e29297c23 */ /* 0x000fe20008000803 */
[----:B------:R-:W-:Y:S01]  /*2ec0*/  @!P5 FMUL R29, R29, 0.5 ;  /* 0x3f0000001d1dd820 */ /* 0x000fe20000400000 */
[----:B------:R-:W1:Y:S01]  /*2ed0*/  MUFU.EX2 R19, R25 ;  /* 0x0000001900137308 */ /* 0x000e620000000800 */
[----:B--2---:R-:W-:Y:S01]  /*2ee0*/  @!P4 FMUL R10, R10, R10 ;  /* 0x0000000a0a0ac220 */ /* 0x004fe20000400000 */
[----:B------:R-:W-:Y:S01]  /*2ef0*/  FSETP.GEU.AND P4, PT, R33, -126, PT ;  /* 0xc2fc00002100780b */ /* 0x000fe20003f8e000 */
[----:B------:R-:W-:-:S02]  /*2f00*/  ULDC UR14, c[0x0][0x604] ;  /* 0x00018100000e7ab9 */ /* 0x000fc40000000800 */
[--C-:B------:R-:W-:Y:S01]  /*2f10*/  FFMA R44, R44, UR14, -R3.reuse ;  /* 0x0000000e2c2c7c23 */ /* 0x100fe20008000803 */
[----:B------:R-:W-:Y:S01]  /*2f20*/  ULDC UR14, c[0x0][0x604] ;  /* 0x00018100000e7ab9 */ /* 0x000fe20000000800 */
[----:B------:R-:W-:Y:S01]  /*2f30*/  @!P3 FMUL R24, R24, 0.5 ;  /* 0x3f0000001818b820 */ /* 0x000fe20000400000 */
[----:B------:R-:W2:Y:S01]  /*2f40*/  MUFU.EX2 R21, R29 ;  /* 0x0000001d00157308 */ /* 0x000ea20000000800 */
[----:B---3--:R-:W-:Y:S01]  /*2f50*/  @!P6 FMUL R28, R28, R28 ;  /* 0x0000001c1c1ce220 */ /* 0x008fe20000400000 */
[----:B------:R-:W-:Y:S01]  /*2f60*/  FSETP.GEU.AND P6, PT, R40, -126, PT ;  /* 0xc2fc00002800780b */ /* 0x000fe20003fce000 */
[--C-:B------:R-:W-:Y:S01]  /*2f70*/  FFMA R45, R45, UR14, -R3.reuse ;  /* 0x0000000e2d2d7c23 */ /* 0x100fe20008000803 */
[----:B------:R-:W-:Y:S02]  /*2f80*/  ULDC UR14, c[0x0][0x604] ;  /* 0x00018100000e7ab9 */ /* 0x000fe40000000800 */
[----:B------:R-:W-:Y:S01]  /*2f90*/  FFMA R48, R48, UR14, -R3 ;  /* 0x0000000e30307c23 */ /* 0x000fe20008000803 */
[----:B------:R-:W-:Y:S01]  /*2fa0*/  @!P4 FMUL R33, R33, 0.5 ;  /* 0x3f0000002121c820 */ /* 0x000fe20000400000 */
[----:B------:R-:W3:Y:S01]  /*2fb0*/  MUFU.EX2 R24, R24 ;  /* 0x0000001800187308 */ /* 0x000ee20000000800 */
[----:B-1----:R-:W-:Y:S01]  /*2fc0*/  @!P2 FMUL R19, R19, R19 ;  /* 0x000000131313a220 */ /* 0x002fe20000400000 */
[----:B------:R-:W-:Y:S01]  /*2fd0*/  FSETP.GEU.AND P2, PT, R37, -126, PT ;  /* 0xc2fc00002500780b */ /* 0x000fe20003f4e000 */
[----:B------:R-:W-:-:S02]  /*2fe0*/  ULDC UR14, c[0x0][0x604] ;  /* 0x00018100000e7ab9 */ /* 0x000fc40000000800 */
[--C-:B------:R-:W-:Y:S01]  /*2ff0*/  FFMA R49, R49, UR14, -R3.reuse ;  /* 0x0000000e31317c23 */ /* 0x100fe20008000803 */
[----:B------:R-:W-:Y:S01]  /*3000*/  ULDC UR14, c[0x0][0x604] ;  /* 0x00018100000e7ab9 */ /* 0x000fe20000000800 */
[----:B------:R-:W-:Y:S01]  /*3010*/  @!P6 FMUL R40, R40, 0.5 ;  /* 0x3f0000002828e820 */ /* 0x000fe20000400000 */
[----:B------:R-:W1:Y:S01]  /*3020*/  MUFU.EX2 R55, R55 ;  /* 0x0000003700377308 */ /* 0x000e620000000800 */
[----:B--2---:R-:W-:Y:S01]  /*3030*/  @!P5 FMUL R21, R21, R21 ;  /* 0x000000151515d220 */ /* 0x004fe20000400000 */
[----:B------:R-:W-:Y:S01]  /*3040*/  FSETP.GEU.AND P5, PT, R41, -126, PT ;  /* 0xc2fc00002900780b */ /* 0x000fe20003fae000 */
[--C-:B------:R-:W-:Y:S01]  /*3050*/  FFMA R52, R52, UR14, -R3.reuse ;  /* 0x0000000e34347c23 */ /* 0x100fe20008000803 */
[----:B------:R-:W-:Y:S02]  /*3060*/  ULDC UR14, c[0x0][0x604] ;  /* 0x00018100000e7ab9 */ /* 0x000fe40000000800 */
[----:B------:R-:W-:Y:S01]  /*3070*/  FFMA R53, R53, UR14, -R3 ;  /* 0x0000000e35357c23 */ /* 0x000fe20008000803 */
[----:B------:R-:W-:Y:S01]  /*3080*/  @!P2 FMUL R37, R37, 0.5 ;  /* 0x3f0000002525a820 */ /* 0x000fe20000400000 */
[----:B------:R2:W4:Y:S01]  /*3090*/  MUFU.EX2 R23, R33 ;  /* 0x0000002100177308 */ /* 0x0005220000000800 */
        /* <DEDUP_REMOVED lines=9> */
[----:B------:R-:W-:Y:S01]  /*3130*/  FFMA R4, R57, UR14, -R3 ;  /* 0x0000000e39047c23 */ /* 0x000fe20008000803 */
[----:B------:R-:W-:Y:S01]  /*3140*/  ULDC UR14, c[0x0][0x604] ;  /* 0x00018100000e7ab9 */ /* 0x000fe20000000800 */
[----:B--2---:R-:W-:Y:S01]  /*3150*/  FADD R33, R16, R51 ;  /* 0x0000003310217221 */ /* 0x004fe20000000000 */
[----:B------:R-:W-:Y:S01]  /*3160*/  FFMA R60, R60, UR14, -R3 ;  /* 0x0000000e3c3c7c23 */ /* 0x000fe20008000803 */
[----:B------:R-:W-:Y:S01]  /*3170*/  @!P3 FMUL R36, R36, 0.5 ;  /* 0x3f0000002424b820 */ /* 0x000fe20000400000 */
[----:B------:R-:W1:Y:S01]  /*3180*/  MUFU.EX2 R40, R40 ;  /* 0x0000002800287308 */ /* 0x000e620000000800 */
[----:B----4-:R-:W-:Y:S01]  /*3190*/  @!P4 FMUL R23, R23, R23 ;  /* 0x000000171717c220 */ /* 0x010fe20000400000 */
        /* <DEDUP_REMOVED lines=22> */
[----:B------:R-:W-:Y:S01]  /*3300*/  FFMA R72, R72, UR14, -R3 ;  /* 0x0000000e48487c23 */ /* 0x000fe20008000803 */
[----:B------:R-:W-:-:S03]  /*3310*/  ULDC UR14, c[0x0][0x604] ;  /* 0x00018100000e7ab9 */ /* 0x000fc60000000800 */
[----:B------:R-:W-:Y:S01]  /*3320*/  @!P6 FMUL R52, R52, 0.5 ;  /* 0x3f0000003434e820 */ /* 0x000fe20000400000 */
[----:B------:R-:W2:Y:S01]  /*3330*/  MUFU.EX2 R67, R45 ;  /* 0x0000002d00437308 */ /* 0x000ea20000000800 */
[----:B---3--:R-:W-:Y:S01]  /*3340*/  @!P3 FMUL R36, R36, R36 ;  /* 0x000000242424b220 */ /* 0x008fe20000400000 */
[----:B------:R-:W-:-:S05]  /*3350*/  FSETP.GEU.AND P3, PT, R48, -126, PT ;  /* 0xc2fc00003000780b */ /* 0x000fca0003f6e000 */
[----:B------:R-:W-:Y:S01]  /*3360*/  @!P5 FMUL R53, R53, 0.5 ;  /* 0x3f0000003535d820 */ /* 0x000fe20000400000 */
[----:B------:R-:W3:Y:S01]  /*3370*/  MUFU.EX2 R71, R49 ;  /* 0x0000003100477308 */ /* 0x000ee20000000800 */
[----:B-1----:R-:W-:Y:S01]  /*3380*/  @!P1 FMUL R32, R32, R32 ;  /* 0x0000002020209220 */ /* 0x002fe20000400000 */
[----:B------:R-:W-:-:S05]  /*3390*/  FSETP.GEU.AND P1, PT, R44, -126, PT ;  /* 0xc2fc00002c00780b */ /* 0x000fca0003f2e000 */
[----:B------:R-:W-:Y:S01]  /*33a0*/  @!P3 FMUL R48, R48, 0.5 ;  /* 0x3f0000003030b820 */ /* 0x000fe20000400000 */
[----:B------:R-:W1:Y:S01]  /*33b0*/  MUFU.EX2 R38, R52 ;  /* 0x0000003400267308 */ /* 0x000e620000000800 */
[----:B--2---:R-:W-:Y:S01]  /*33c0*/  @!P4 FMUL R67, R67, R67 ;  /* 0x000000434343c220 */ /* 0x004fe20000400000 */
[----:B------:R-:W-:-:S05]  /*33d0*/  FSETP.GEU.AND P4, PT, R4, -126, PT ;  /* 0xc2fc00000400780b */ /* 0x000fca0003f8e000 */
        /* <DEDUP_REMOVED lines=13> */
[----:B------:R2:W4:Y:S01]  /*34b0*/  MUFU.EX2 R42, R4 ;  /* 0x00000004002a7308 */ /* 0x0005220000000800 */
[----:B---3--:R-:W-:Y:S01]  /*34c0*/  @!P3 FMUL R48, R48, R48 ;  /* 0x000000303030b220 */ /* 0x008fe20000400000 */
[----:B------:R-:W-:-:S05]  /*34d0*/  FSETP.GEU.AND P3, PT, R60, -126, PT ;  /* 0xc2fc00003c00780b */ /* 0x000fca0003f6e000 */
[----:B------:R-:W-:Y:S01]  /*34e0*/  @!P5 FMUL R29, R29, 0.5 ;  /* 0x3f0000001d1dd820 */ /* 0x000fe20000400000 */
[----:B------:R3:W5:Y:S01]  /*34f0*/  MUFU.EX2 R44, R25 ;  /* 0x00000019002c7308 */ /* 0x0007620000000800 */
[----:B--2---:R-:W-:Y:S01]  /*3500*/  FFMA R4, R69, UR14, -R3 ;  /* 0x0000000e45047c23 */ /* 0x004fe20008000803 */
[----:B------:R-:W-:Y:S01]  /*3510*/  ULDC UR14, c[0x0][0x604] ;  /* 0x00018100000e7ab9 */ /* 0x000fe20000000800 */
[----:B-1----:R-:W-:Y:S01]  /*3520*/  @!P1 FMUL R34, R34, R34 ;  /* 0x0000002222229220 */ /* 0x002fe20000400000 */
[----:B------:R-:W-:-:S03]  /*3530*/  FSETP.GEU.AND P1, PT, R56, -126, PT ;  /* 0xc2fc00003800780b */ /* 0x000fc60003f2e000 */
[----:B------:R-:W-:Y:S01]  /*3540*/  @!P3 FMUL R60, R60, 0.5 ;  /* 0x3f0000003c3cb820 */ /* 0x000fe20000400000 */
[----:B------:R1:W2:Y:S01]  /*3550*/  MUFU.EX2 R65, R64 ;  /* 0x0000004000417308 */ /* 0x0002a20000000800 */
[--C-:B---3--:R-:W-:Y:S01]  /*3560*/  FFMA R25, R73, UR14, -R3.reuse ;  /* 0x0000000e49197c23 */ /* 0x108fe20008000803 */
[----:B------:R-:W-:Y:S01]  /*3570*/  ULDC UR14, c[0x0][0x604] ;  /* 0x00018100000e7ab9 */ /* 0x000fe20000000800 */
[----:B----4-:R-:W-:Y:S01]  /*3580*/  @!P4 FMUL R42, R42, R42 ;  /* 0x0000002a2a2ac220 */ /* 0x010fe20000400000 */
[--C-:B------:R-:W-:Y:S01]  /*3590*/  FFMA R80, R80, UR14, -R3.reuse ;  /* 0x0000000e50507c23 */ /* 0x100fe20008000803 */
[----:B------:R-:W-:Y:S01]  /*35a0*/  ULDC UR14, c[0x0][0x604] ;  /* 0x00018100000e7ab9 */ /* 0x000fe20000000800 */
[----:B------:R-:W-:Y:S01]  /*35b0*/  FSETP.GEU.AND P4, PT, R72, -126, PT ;  /* 0xc2fc00004800780b */ /* 0x000fe20003f8e000 */
[----:B------:R-:W-:Y:S01]  /*35c0*/  FFMA R81, R81, UR14, -R3 ;  /* 0x0000000e51517c23 */ /* 0x000fe20008000803 */
[----:B------:R3:W4:Y:S01]  /*35d0*/  MUFU.EX2 R46, R29 ;  /* 0x0000001d002e7308 */ /* 0x0007220000000800 */
[----:B-----5:R-:W-:Y:S01]  /*35e0*/  @!P2 FMUL R44, R44, R44 ;  /* 0x0000002c2c2ca220 */ /* 0x020fe20000400000 */
[----:B------:R-:W-:Y:S01]  /*35f0*/  FSETP.GEU.AND P2, PT, R25, -126, PT ;  /* 0xc2fc00001900780b */ /* 0x000fe20003f4e000 */
[----:B------:R-:W-:Y:S01]  /*3600*/  @!P1 FMUL R56, R56, 0.5 ;  /* 0x3f00000038389820 */ /* 0x000fe20000400000 */
[----:B------:R-:W-:Y:S01]  /*3610*/  ULDC UR14, c[0x0][0x604] ;  /* 0x00018100000e7ab9 */ /* 0x000fe20000000800 */
[----:B-1----:R-:W-:Y:S01]  /*3620*/  FADD R64, R26, R87 ;  /* 0x000000571a407221 */ /* 0x002fe20000000000 */
[----:B------:R-:W-:Y:S01]  /*3630*/  FFMA R76, R76, UR14, -R3 ;  /* 0x0000000e4c4c7c23 */ /* 0x000fe20008000803 */
[----:B------:R-:W-:Y:S01]  /*3640*/  ULDC UR14, c[0x0][0x604] ;  /* 0x00018100000e7ab9 */ /* 0x000fe20000000800 */
[----:B------:R1:W5:Y:S01]  /*3650*/  MUFU.EX2 R61, R60 ;  /* 0x0000003c003d7308 */ /* 0x0003620000000800 */
[----:B--2---:R-:W-:Y:S01]  /*3660*/  @!P6 FMUL R65, R65, R65 ;  /* 0x000000414141e220 */ /* 0x004fe20000400000 */
[----:B------:R-:W-:Y:S01]  /*3670*/  FSETP.GEU.AND P6, PT, R80, -126, PT ;  /* 0xc2fc00005000780b */ /* 0x000fe20003fce000 */
[----:B------:R-:W-:Y:S01]  /*3680*/  @!P4 FMUL R72, R72, 0.5 ;  /* 0x3f0000004848c820 */ /* 0x000fe20000400000 */
[----:B---3--:R-:W-:Y:S01]  /*3690*/  FADD R29, R13, R70 ;  /* 0x000000460d1d7221 */ /* 0x008fe20000000000 */
[----:B------:R-:W-:Y:S01]  /*36a0*/  FADD R90, R33, R64 ;  /* 0x00000040215a7221 */ /* 0x000fe20000000000 */
[----:B------:R-:W-:Y:S01]  /*36b0*/  FADD R33, R22, R83 ;  /* 0x0000005316217221 */ /* 0x000fe20000000000 */
[----:B------:R-:W-:Y:S01]  /*36c0*/  @!P2 FMUL R25, R25, 0.5 ;  /* 0x3f0000001919a820 */ /* 0x000fe20000400000 */
[----:B------:R-:W2:Y:S01]  /*36d0*/  MUFU.EX2 R75, R56 ;  /* 0x00000038004b7308 */ /* 0x000ea20000000800 */
[----:B----4-:R-:W-:Y:S01]  /*36e0*/  @!P5 FMUL R46, R46, R46 ;  /* 0x0000002e2e2ed220 */ /* 0x010fe20000400000 */
[----:B------:R-:W-:Y:S01]  /*36f0*/  FSETP.GEU.AND P5, PT, R81, -126, PT ;  /* 0xc2fc00005100780b */ /* 0x000fe20003fae000 */
[----:B------:R-:W-:Y:S01]  /*3700*/  FADD R88, R29, R58 ;  /* 0x0000003a1d587221 */ /* 0x000fe20000000000 */
[----:B------:R-:W-:Y:S01]  /*3710*/  FADD R58, R20, R91 ;  /* 0x0000005b143a7221 */ /* 0x000fe20000000000 */
[----:B------:R-:W-:Y:S01]  /*3720*/  FADD R29, R27, R66 ;  /* 0x000000421b1d7221 */ /* 0x000fe20000000000 */
[----:B-1----:R-:W-:Y:S01]  /*3730*/  FADD R60, R35, R82 ;  /* 0x00000052233c7221 */ /* 0x002fe20000000000 */
[----:B------:R-:W-:Y:S01]  /*3740*/  @!P6 FMUL R80, R80, 0.5 ;  /* 0x3f0000005050e820 */ /* 0x000fe20000400000 */
[----:B------:R-:W1:Y:S01]  /*3750*/  MUFU.EX2 R73, R72 ;  /* 0x0000004800497308 */ /* 0x000e620000000800 */
[----:B-----5:R-:W-:Y:S01]  /*3760*/  @!P3 FMUL R61, R61, R61 ;  /* 0x0000003d3d3db220 */ /* 0x020fe20000400000 */
[----:B------:R-:W-:Y:S01]  /*3770*/  FSETP.GEU.AND P3, PT, R4, -126, PT ;  /* 0xc2fc00000400780b */ /* 0x000fe20003f6e000 */
[----:B------:R-:W-:Y:S01]  /*3780*/  FADD R53, R29, R60 ;  /* 0x0000003c1d357221 */ /* 0x000fe20000000000 */
[----:B------:R-:W-:Y:S01]  /*3790*/  FADD R29, R18, R89 ;  /* 0x00000059121d7221 */ /* 0x000fe20000000000 */
[C---:B------:R-:W-:Y:S01]  /*37a0*/  FADD R60, R39.reuse, R10 ;  /* 0x0000000a273c7221 */ /* 0x040fe20000000000 */
[----:B------:R-:W-:Y:S01]  /*37b0*/  F2FP.F16.F32.PACK_AB R39, R39, R30 ;  /* 0x0000001e2727723e */ /* 0x000fe200000000ff */
[----:B------:R-:W-:Y:S01]  /*37c0*/  @!P5 FMUL R81, R81, 0.5 ;  /* 0x3f0000005151d820 */ /* 0x000fe20000400000 */
[----:B------:R3:W4:Y:S01]  /*37d0*/  MUFU.EX2 R52, R25 ;  /* 0x0000001900347308 */ /* 0x0007220000000800 */
[----:B--2---:R-:W-:Y:S01]  /*37e0*/  @!P1 FMUL R75, R75, R75 ;  /* 0x0000004b4b4b9220 */ /* 0x004fe20000400000 */
[----:B------:R-:W-:-:S02]  /*37f0*/  FSETP.GEU.AND P1, PT, R68, -126, PT ;  /* 0xc2fc00004400780b */ /* 0x000fc40003f2e000 */
[----:B------:R-:W-:Y:S02]  /*3800*/  F2FP.F16.F32.PACK_AB R27, R14, R27 ;  /* 0x0000001b0e1b723e */ /* 0x000fe400000000ff */
[----:B------:R-:W-:Y:S01]  /*3810*/  F2FP.F16.F32.PACK_AB R35, R22, R35 ;  /* 0x000000231623723e */ /* 0x000fe200000000ff */
[----:B------:R-:W-:Y:S01]  /*3820*/  @!P3 FMUL R4, R4, 0.5 ;  /* 0x3f0000000404b820 */ /* 0x000fe20000400000 */
[----:B------:R-:W2:Y:S01]  /*3830*/  MUFU.EX2 R79, R80 ;  /* 0x00000050004f7308 */ /* 0x000ea20000000800 */
[----:B-1----:R-:W-:Y:S01]  /*3840*/  @!P4 FMUL R73, R73, R73 ;  /* 0x000000494949c220 */ /* 0x002fe20000400000 */
[----:B------:R-:W-:Y:S01]  /*3850*/  FSETP.GEU.AND P4, PT, R76, -126, PT ;  /* 0xc2fc00004c00780b */ /* 0x000fe20003f8e000 */
[----:B---3--:R-:W-:Y:S02]  /*3860*/  FADD R25, R11, R62 ;  /* 0x0000003e0b197221 */ /* 0x008fe40000000000 */
[----:B------:R-:W-:Y:S02]  /*3870*/  FADD R37, R40, R73 ;  /* 0x0000004928257221 */ /* 0x000fe40000000000 */
[----:B------:R-:W-:Y:S01]  /*3880*/  FADD R45, R25, R54 ;  /* 0x00000036192d7221 */ /* 0x000fe20000000000 */
[----:B------:R-:W1:Y:S01]  /*3890*/  MUFU.EX2 R56, R81 ;  /* 0x0000005100387308 */ /* 0x000e620000000800 */
[----:B----4-:R-:W-:Y:S01]  /*38a0*/  @!P2 FMUL R52, R52, R52 ;  /* 0x000000343434a220 */ /* 0x010fe20000400000 */
[----:B------:R-:W-:Y:S01]  /*38b0*/  FADD R25, R12, R43 ;  /* 0x0000002b0c197221 */ /* 0x000fe20000000000 */
[----:B------:R-:W-:Y:S01]  /*38c0*/  @!P1 FMUL R68, R68, 0.5 ;  /* 0x3f00000044449820 */ /* 0x000fe20000400000 */
[----:B------:R-:W-:-:S02]  /*38d0*/  FADD R45, R45, R88 ;  /* 0x000000582d2d7221 */ /* 0x000fc40000000000 */
[----:B------:R-:W-:Y:S01]  /*38e0*/  FADD R49, R25, R58 ;  /* 0x0000003a19317221 */ /* 0x000fe20000000000 */
[----:B------:R-:W-:Y:S01]  /*38f0*/  FADD R58, R30, R55 ;  /* 0x000000371e3a7221 */ /* 0x000fe20000000000 */
[----:B------:R3:W4:Y:S01]  /*3900*/  MUFU.EX2 R50, R4 ;  /* 0x0000000400327308 */ /* 0x0007220000000800 */
[----:B--2---:R-:W-:Y:S01]  /*3910*/  @!P6 FMUL R79, R79, R79 ;  /* 0x0000004f4f4fe220 */ /* 0x004fe20000400000 */
[----:B------:R-:W-:Y:S01]  /*3920*/  FADD R25, R31, R74 ;  /* 0x0000004a1f197221 */ /* 0x000fe20000000000 */
[----:B------:R-:W-:Y:S01]  /*3930*/  @!P4 FMUL R76, R76, 0.5 ;  /* 0x3f0000004c4cc820 */ /* 0x000fe20000400000 */
[----:B------:R-:W-:Y:S01]  /*3940*/  FADD R49, R49, R90 ;  /* 0x0000005a31317221 */ /* 0x000fe20000000000 */
[----:B------:R-:W-:Y:S01]  /*3950*/  FADD R64, R48, R79 ;  /* 0x0000004f30407221 */ /* 0x000fe20000000000 */
[----:B------:R-:W-:Y:S01]  /*3960*/  FADD R92, R25, R58 ;  /* 0x0000003a195c7221 */ /* 0x000fe20000000000 */
[----:B------:R-:W-:Y:S01]  /*3970*/  FADD R25, R19, R42 ;  /* 0x0000002a13197221 */ /* 0x000fe20000000000 */
[----:B------:R2:W5:Y:S01]  /*3980*/  MUFU.EX2 R69, R68 ;  /* 0x0000004400457308 */ /* 0x0005620000000800 */
[--C-:B---3--:R-:W-:Y:S01]  /*3990*/  FFMA R4, R77, UR14, -R3.reuse ;  /* 0x0000000e4d047c23 */ /* 0x108fe20008000803 */
[----:B------:R-:W-:Y:S01]  /*39a0*/  ULDC UR14, c[0x0][0x604] ;  /* 0x00018100000e7ab9 */ /* 0x000fe20000000800 */
[----:B-1----:R-:W-:Y:S01]  /*39b0*/  @!P5 FMUL R56, R56, R56 ;  /* 0x000000383838d220 */ /* 0x002fe20000400000 */
[--C-:B------:R-:W-:Y:S01]  /*39c0*/  FFMA R84, R84, UR14, -R3.reuse ;  /* 0x0000000e54547c23 */ /* 0x100fe20008000803 */
[----:B------:R-:W-:Y:S01]  /*39d0*/  FFMA R3, R85, UR15, -R3 ;  /* 0x0000000f55037c23 */ /* 0x000fe20008000803 */
[----:B------:R-:W-:Y:S01]  /*39e0*/  FSETP.GEU.AND P2, PT, R4, -126, PT ;  /* 0xc2fc00000400780b */ /* 0x000fe20003f4e000 */
[----:B------:R-:W-:Y:S01]  /*39f0*/  FADD R85, R29, R60 ;  /* 0x0000003c1d557221 */ /* 0x000fe20000000000 */
[----:B------:R-:W1:Y:S01]  /*3a00*/  MUFU.EX2 R77, R76 ;  /* 0x0000004c004d7308 */ /* 0x000e620000000800 */
[----:B------:R-:W-:Y:S01]  /*3a10*/  FSETP.GEU.AND P6, PT, R84, -126, PT ;  /* 0xc2fc00005400780b */ /* 0x000fe20003fce000 */
[----:B------:R-:W-:Y:S01]  /*3a20*/  FADD R29, R32, R65 ;  /* 0x00000041201d7221 */ /* 0x000fe20000000000 */
[----:B------:R-:W-:Y:S01]  /*3a30*/  FSETP.GEU.AND P5, PT, R3, -126, PT ;  /* 0xc2fc00000300780b */ /* 0x000fe20003fae000 */
[----:B------:R-:W-:Y:S01]  /*3a40*/  FADD R60, R63, R52 ;  /* 0x000000343f3c7221 */ /* 0x000fe20000000000 */
[----:B--2---:R-:W-:Y:S01]  /*3a50*/  FADD R68, R71, R56 ;  /* 0x0000003847447221 */ /* 0x004fe20000000000 */
[----:B----4-:R-:W-:Y:S01]  /*3a60*/  @!P3 FMUL R50, R50, R50 ;  /* 0x000000323232b220 */ /* 0x010fe20000400000 */
[----:B------:R-:W-:Y:S01]  /*3a70*/  FADD R72, R29, R64 ;  /* 0x000000401d487221 */ /* 0x000fe20000000000 */
[----:B------:R-:W-:Y:S01]  /*3a80*/  FADD R41, R25, R60 ;  /* 0x0000003c19297221 */ /* 0x000fe20000000000 */
[----:B-----5:R-:W-:Y:S01]  /*3a90*/  @!P1 FMUL R69, R69, R69 ;  /* 0x0000004545459220 */ /* 0x020fe20000400000 */
[----:B------:R-:W-:Y:S01]  /*3aa0*/  FADD R29, R59, R50 ;  /* 0x000000323b1d7221 */ /* 0x000fe20000000000 */
[----:B------:R-:W-:Y:S01]  /*3ab0*/  @!P2 FMUL R4, R4, 0.5 ;  /* 0x3f0000000404a820 */ /* 0x000fe20000400000 */
[----:B------:R-:W-:Y:S01]  /*3ac0*/  FADD R92, R53, R92 ;  /* 0x0000005c355c7221 */ /* 0x000fe20000000000 */
[----:B------:R-:W-:Y:S01]  /*3ad0*/  FADD R25, R36, R69 ;  /* 0x0000004524197221 */ /* 0x000fe20000000000 */
[----:B------:R-:W-:Y:S01]  /*3ae0*/  @!P6 FMUL R84, R84, 0.5 ;  /* 0x3f0000005454e820 */ /* 0x000fe20000400000 */
[----:B------:R2:W3:Y:S01]  /*3af0*/  MUFU.EX2 R54, R4 ;  /* 0x0000000400367308 */ /* 0x0004e20000000800 */
[----:B------:R-:W-:Y:S01]  /*3b00*/  @!P5 FMUL R3, R3, 0.5 ;  /* 0x3f0000000303d820 */ /* 0x000fe20000400000 */
[----:B-1----:R-:W-:Y:S01]  /*3b10*/  @!P4 FMUL R77, R77, R77 ;  /* 0x0000004d4d4dc220 */ /* 0x002fe20000400000 */
[----:B------:R-:W-:Y:S01]  /*3b20*/  FADD R45, R45, R92 ;  /* 0x0000005c2d2d7221 */ /* 0x000fe20000000000 */
[----:B------:R-:W-:-:S02]  /*3b30*/  F2FP.F16.F32.PACK_AB R30, R59, R36 ;  /* 0x000000243b1e723e */ /* 0x000fc400000000ff */
[----:B------:R-:W-:Y:S01]  /*3b40*/  FADD R60, R34, R77 ;  /* 0x0000004d223c7221 */ /* 0x000fe20000000000 */
[----:B------:R-:W-:Y:S01]  /*3b50*/  F2FP.F16.F32.PACK_AB R36, R71, R48 ;  /* 0x000000304724723e */ /* 0x000fe200000000ff */
[----:B------:R-:W1:Y:S01]  /*3b60*/  MUFU.EX2 R81, R84 ;  /* 0x0000005400517308 */ /* 0x000e620000000800 */
[----:B--2---:R-:W-:Y:S01]  /*3b70*/  FADD R4, R14, R47 ;  /* 0x0000002f0e047221 */ /* 0x004fe20000000000 */
[----:B------:R-:W-:Y:S02]  /*3b80*/  F2FP.F16.F32.PACK_AB R48, R52, R73 ;  /* 0x000000493430723e */ /* 0x000fe400000000ff */
[----:B------:R-:W-:Y:S01]  /*3b90*/  F2FP.F16.F32.PACK_AB R31, R18, R31 ;  /* 0x0000001f121f723e */ /* 0x000fe200000000ff */
[----:B------:R-:W-:Y:S01]  /*3ba0*/  FADD R80, R4, R33 ;  /* 0x0000002104507221 */ /* 0x000fe20000000000 */
[----:B------:R-:W-:Y:S01]  /*3bb0*/  FADD R4, R24, R75 ;  /* 0x0000004b18047221 */ /* 0x000fe20000000000 */
[----:B------:R-:W-:Y:S01]  /*3bc0*/  FADD R33, R23, R46 ;  /* 0x0000002e17217221 */ /* 0x000fe20000000000 */
[----:B------:R2:W4:Y:S01]  /*3bd0*/  MUFU.EX2 R58, R3 ;  /* 0x00000003003a7308 */ /* 0x0005220000000800 */
[----:B---3--:R-:W-:Y:S01]  /*3be0*/  @!P2 FMUL R54, R54, R54 ;  /* 0x000000363636a220 */ /* 0x008fe20000400000 */
[----:B------:R-:W-:Y:S01]  /*3bf0*/  FADD R37, R4, R37 ;  /* 0x0000002504257221 */ /* 0x000fe20000000000 */
[----:B------:R-:W-:Y:S01]  /*3c00*/  FADD R76, R33, R68 ;  /* 0x00000044214c7221 */ /* 0x000fe20000000000 */
[----:B------:R-:W-:Y:S01]  /*3c10*/  FADD R4, R21, R44 ;  /* 0x0000002c15047221 */ /* 0x000fe20000000000 */
[----:B------:R-:W-:Y:S01]  /*3c20*/  FADD R33, R67, R54 ;  /* 0x0000003643217221 */ /* 0x000fe20000000000 */
[----:B------:R-:W-:Y:S01]  /*3c30*/  FADD R37, R37, R72 ;  /* 0x0000004825257221 */ /* 0x000fe20000000000 */
[----:B------:R-:W-:Y:S01]  /*3c40*/  FADD R41, R41, R76 ;  /* 0x0000004c29297221 */ /* 0x000fe20000000000 */
[----:B------:R-:W-:Y:S01]  /*3c50*/  FADD R80, R80, R85 ;  /* 0x0000005550507221 */ /* 0x000fe20000000000 */
[----:B-1----:R-:W-:Y:S01]  /*3c60*/  @!P6 FMUL R81, R81, R81 ;  /* 0x000000515151e220 */ /* 0x002fe20000400000 */
[----:B--2---:R-:W-:Y:S01]  /*3c70*/  FADD R3, R28, R61 ;  /* 0x0000003d1c037221 */ /* 0x004fe20000000000 */
[----:B------:R-:W-:Y:S01]  /*3c80*/  FADD R4, R4, R33 ;  /* 0x0000002104047221 */ /* 0x000fe20000000000 */
[----:B------:R-:W-:Y:S01]  /*3c90*/  FADD R80, R49, R80 ;  /* 0x0000005031507221 */ /* 0x000fe20000000000 */
[----:B------:R-:W-:Y:S01]  /*3ca0*/  FADD R64, R38, R81 ;  /* 0x0000005126407221 */ /* 0x000fe20000000000 */
[----:B------:R-:W-:Y:S01]  /*3cb0*/  FADD R3, R3, R60 ;  /* 0x0000003c03037221 */ /* 0x000fe20000000000 */
[----:B------:R-:W-:Y:S01]  /*3cc0*/  F2FP.F16.F32.PACK_AB R33, R20, R15 ;  /* 0x0000000f1421723e */ /* 0x000fe200000000ff */
[----:B----4-:R-:W-:Y:S01]  /*3cd0*/  @!P5 FMUL R58, R58, R58 ;  /* 0x0000003a3a3ad220 */ /* 0x010fe20000400000 */
[----:B------:R-:W-:Y:S01]  /*3ce0*/  FADD R64, R25, R64 ;  /* 0x0000004019407221 */ /* 0x000fe20000000000 */
[----:B------:R-:W-:-:S02]  /*3cf0*/  F2FP.F16.F32.PACK_AB R25, R12, R11 ;  /* 0x0000000b0c19723e */ /* 0x000fc400000000ff */
[----:B------:R-:W-:Y:S01]  /*3d00*/  FADD R68, R57, R58 ;  /* 0x0000003a39447221 */ /* 0x000fe20000000000 */
[----:B------:R-:W-:Y:S01]  /*3d10*/  FADD R64, R3, R64 ;  /* 0x0000004003407221 */ /* 0x000fe20000000000 */
[----:B------:R-:W-:Y:S02]  /*3d20*/  MOV R3, UR7 ;  /* 0x0000000700037c02 */ /* 0x000fe40008000f00 */
[----:B------:R-:W-:Y:S01]  /*3d30*/  FADD R29, R29, R68 ;  /* 0x000000441d1d7221 */ /* 0x000fe20000000000 */
[----:B------:R-:W-:Y:S01]  /*3d40*/  FADD R37, R37, R64 ;  /* 0x0000004025257221 */ /* 0x000fe20000000000 */
[----:B------:R1:W-:Y:S01]  /*3d50*/  SYNCS.ARRIVE.TRANS64.A1T0 RZ, [R3+UR11], RZ ;  /* 0x000000ff03ff79a7 */ /* 0x0003e2000810000b */
[----:B------:R-:W-:Y:S01]  /*3d60*/  F2FP.F16.F32.PACK_AB R49, R91, R78 ;  /* 0x0000004e5b31723e */ /* 0x000fe200000000ff */
[----:B------:R-:W-:Y:S01]  /*3d70*/  FADD R4, R4, R29 ;  /* 0x0000001d04047221 */ /* 0x000fe20000000000 */
[----:B------:R-:W-:Y:S02]  /*3d80*/  F2FP.F16.F32.PACK_AB R29, R16, R13 ;  /* 0x0000000d101d723e */ /* 0x000fe400000000ff */
[----:B------:R-:W-:Y:S01]  /*3d90*/  F2FP.F16.F32.PACK_AB R53, R87, R86 ;  /* 0x000000565735723e */ /* 0x000fe200000000ff */
[----:B------:R-:W-:Y:S01]  /*3da0*/  FADD R60, R41, R4 ;  /* 0x00000004293c7221 */ /* 0x000fe20000000000 */
[----:B------:R-:W-:Y:S01]  /*3db0*/  FADD R4, R45, R80 ;  /* 0x000000502d047221 */ /* 0x000fe20000000000 */
[----:B------:R-:W-:-:S02]  /*3dc0*/  F2FP.F16.F32.PACK_AB R41, R43, R62 ;  /* 0x0000003e2b29723e */ /* 0x000fc400000000ff */
[----:B-1----:R-:W-:Y:S01]  /*3dd0*/  FADD R3, R37, R60 ;  /* 0x0000003c25037221 */ /* 0x002fe20000000000 */
[----:B------:R-:W-:Y:S02]  /*3de0*/  F2FP.F16.F32.PACK_AB R37, R26, R17 ;  /* 0x000000111a25723e */ /* 0x000fe400000000ff */
[----:B------:R-:W-:Y:S02]  /*3df0*/  F2FP.F16.F32.PACK_AB R26, R21, R28 ;  /* 0x0000001c151a723e */ /* 0x000fe400000000ff */
[----:B------:R-:W-:Y:S02]  /*3e00*/  F2FP.F16.F32.PACK_AB R28, R23, R32 ;  /* 0x00000020171c723e */ /* 0x000fe400000000ff */
[----:B------:R-:W-:Y:S02]  /*3e10*/  F2FP.F16.F32.PACK_AB R32, R63, R40 ;  /* 0x000000283f20723e */ /* 0x000fe400000000ff */
[----:B------:R-:W-:Y:S02]  /*3e20*/  F2FP.F16.F32.PACK_AB R40, R42, R75 ;  /* 0x0000004b2a28723e */ /* 0x000fe400000000ff */
[----:B------:R-:W-:-:S02]  /*3e30*/  F2FP.F16.F32.PACK_AB R42, R44, R61 ;  /* 0x0000003d2c2a723e */ /* 0x000fc400000000ff */
        /* <DEDUP_REMOVED lines=11> */
[----:B------:R-:W-:Y:S01]  /*3ef0*/  F2FP.F16.F32.PACK_AB R54, R58, R81 ;  /* 0x000000513a36723e */ /* 0x000fe200000000ff */
[----:B------:R-:W-:Y:S06]  /*3f00*/  @!P0 BRA `(.L_x_19) ;  /* 0x0000000000048947 */ /* 0x000fec0003800000 */
[----:B------:R-:W-:Y:S01]  /*3f10*/  BPT.TRAP 0x1 ;  /* 0x000000040000795c */ /* 0x000fe20000300000 */
.L_x_19:
[----:B------:R-:W1:Y:S01]  /*3f20*/  SYNCS.PHASECHK.TRANS64.TRYWAIT P1, [UR38+0x30008], R9 ;  /* 0x03000809ff0075a7 */ /* 0x000e620008020166 */
[----:B------:R-:W-:Y:S01]  /*3f30*/  ULOP3.LUT UR7, UR10, 0x4000000, URZ, 0xfc, !UPT ;  /* 0x040000000a077892 */ /* 0x000fe2000f8efc3f */
[----:B-1----:R-:W-:Y:S11]  /*3f40*/  @!P1 BRA `(.L_x_20) ;  /* 0x0000009400ac9947 */ /* 0x002ff60003800000 */
.L_x_108:
[----:B------:R-:W-:Y:S01]  /*3f50*/  UIADD3 UR10, UR7, 0x800, URZ ;  /* 0x00000800070a7890 */ /* 0x000fe2000fffe03f */
[----:B------:R-:W-:Y:S01]  /*3f60*/  WARPGROUP.ARRIVE ;  /* 0x00000000000079c5 */ /* 0x000fe20000000000 */
[----:B------:R-:W-:Y:S01]  /*3f70*/  UMOV UR11, 0x40000040 ;  /* 0x40000040000b7882 */ /* 0x000fe20000000000 */
[----:B------:R-:W-:-:S06]  /*3f80*/  F2FP.F16.F32.PACK_AB R55, R10, R55 ;  /* 0x000000370a37723e */ /* 0x000fcc00000000ff */
[----:B------:R-:W-:Y:S01]  /*3f90*/  HGMMA.64x128x16.F32 R88, R24, gdesc[UR8].tnspB, RZ, !UPT, gsb0 ;  /* 0x41e0000818587df0 */ /* 0x000fe2000c0008ff */
[----:B------:R-:W-:Y:S01]  /*3fa0*/  UIADD3 UR10, UR7, 0x880, URZ ;  /* 0x00000880070a7890 */ /* 0x000fe2000fffe03f */
[----:B------:R-:W-:Y:S01]  /*3fb0*/  UMOV UR11, 0x40000040 ;  /* 0x40000040000b7882 */ /* 0x000fe20000000000 */
[----:B------:R-:W-:Y:S02]  /*3fc0*/  WARPGROUP.DEPBAR.LE gsb0, 0x0 ;  /* 0x00008000000079c5 */ /* 0x000fe40000010000 */
[----:B------:R-:W-:-:S07]  /*3fd0*/  WARPGROUP.ARRIVE ;  /* 0x00000000000079c5 */ /* 0x000fce0000000000 */
[----:B------:R-:W-:Y:S01]  /*3fe0*/  HGMMA.64x128x16.F32 R88, R28, gdesc[UR8].tnspB, R88, gsb0 ;  /* 0x41e000081c587df0 */ /* 0x000fe20008000858 */
        /* <DEDUP_REMOVED lines=29> */
[----:B------:R-:W-:Y:S03]  /*41c0*/  HGMMA.64x128x16.F32 R88, R52, gdesc[UR8].tnspB, R88, gsb0 ;  /* 0x41e0000834587df0 */ /* 0x000fe60008000858 */
[----:B------:R-:W-:Y:S02]  /*41d0*/  WARPGROUP.DEPBAR.LE gsb0, 0x0 ;  /* 0x00008000000079c5 */ /* 0x000fe40000010000 */
[----:B------:R-:W-:Y:S05]  /*41e0*/  @!P0 BRA `(.L_x_21) ;  /* 0x0000000000048947 */ /* 0x000fea0003800000 */
[----:B------:R-:W-:Y:S01]  /*41f0*/  BPT.TRAP 0x1 ;  /* 0x000000040000795c */ /* 0x000fe20000300000 */
.L_x_21:
[----:B------:R-:W-:Y:S01]  /*4200*/  UISETP.GT.U32.AND UP0, UPT, UR5, 0x1, UPT ;  /* 0x000000010500788c */ /* 0x000fe2000bf04070 */
[----:B-1----:R-:W-:Y:S01]  /*4210*/  MOV R9, RZ ;  /* 0x000000ff00097202 */ /* 0x002fe20000000f00 */
[----:B------:R-:W-:-:S04]  /*4220*/  UIADD3 UR10, UR38, 0x30028, URZ ;  /* 0x00030028260a7890 */ /* 0x000fc8000fffe03f */
[----:B------:R-:W-:Y:S01]  /*4230*/  PLOP3.LUT P1, PT, PT, PT, UP0, 0x80, 0x0 ;  /* 0x000000000000781c */ /* 0x000fe20003f2f008 */
[----:B------:R-:W-:-:S09]  /*4240*/  UPRMT UR10, URZ, 0x654, UR10 ;  /* 0x000006543f0a7896 */ /* 0x000fd2000800000a */
[----:B------:R-:W-:Y:S03]  /*4250*/  SYNCS.ARRIVE.TRANS64.RED.A1T0 RZ, [UR10], RZ ;  /* 0x000000ffffff79a7 */ /* 0x000fe6000810040a */
[----:B------:R-:W-:Y:S05]  /*4260*/  @P1 BRA `(.L_x_22) ;  /* 0x0000000000041947 */ /* 0x000fea0003800000 */
[----:B------:R-:W-:Y:S01]  /*4270*/  BPT.TRAP 0x1 ;  /* 0x000000040000795c */ /* 0x000fe20000300000 */
.L_x_22:
[C---:B------:R-:W-:Y:S01]  /*4280*/  ISETP.GE.AND P2, PT, R8.reuse, 0x3, PT ;  /* 0x000000030800780c */ /* 0x040fe20003f46270 */
[----:B------:R-:W-:Y:S01]  /*4290*/  UMOV UR39, 0x1 ;  /* 0x0000000100277882 */ /* 0x000fe20000000000 */
[----:B------:R-:W-:Y:S01]  /*42a0*/  UMOV UR5, 0x2 ;  /* 0x0000000200057882 */ /* 0x000fe20000000000 */
[----:B------:R-:W-:Y:S02]  /*42b0*/  IADD3 R5, R5, 0x80, RZ ;  /* 0x0000008005057810 */ /* 0x000fe40007ffe0ff */
[----:B------:R-:W-:-:S08]  /*42c0*/  IADD3 R8, R8, -0x1, RZ ;  /* 0xffffffff08087810 */ /* 0x000fd00007ffe0ff */
[----:B------:R-:W-:Y:S05]  /*42d0*/  @!P2 BRA `(.L_x_23) ;  /* 0x0000002c001ca947 */ /* 0x000fea0003800000 */
[----:B------:R-:W-:Y:S01]  /*42e0*/  IMAD.MOV.U32 R11, RZ, RZ, R6 ;  /* 0x000000ffff0b7224 */ /* 0x000fe200078e0006 */
[----:B------:R-:W-:Y:S01]  /*42f0*/  MOV R13, R7 ;  /* 0x00000007000d7202 */ /* 0x000fe20000000f00 */
[----:B------:R-:W-:Y:S01]  /*4300*/  UMOV UR5, 0x2 ;  /* 0x0000000200057882 */ /* 0x000fe20000000000 */
[----:B------:R-:W-:Y:S01]  /*4310*/  MOV R9, RZ ;  /* 0x000000ff00097202 */ /* 0x000fe20000000f00 */
[----:B------:R-:W-:Y:S01]  /*4320*/  UMOV UR39, 0x1 ;  /* 0x0000000100277882 */ /* 0x000fe20000000000 */
[----:B------:R-:W-:-:S05]  /*4330*/  ULDC UR44, c[0x0][0x604] ;  /* 0x00018100002c7ab9 */ /* 0x000fca0000000800 */
.L_x_34:
[----:B------:R-:W-:-:S13]  /*4340*/  PLOP3.LUT P3, PT, PT, PT, UP1, 0x80, 0x0 ;  /* 0x000000000000781c */ /* 0x000fda0003f6f018 */
[----:B------:R-:W-:Y:S05]  /*4350*/  @!P3 BRA `(.L_x_24) ;  /* 0x000000000004b947 */ /* 0x000fea0003800000 */
[----:B------:R-:W-:Y:S01]  /*4360*/  BPT.TRAP 0x1 ;  /* 0x000000040000795c */ /* 0x000fe20000300000 */
.L_x_24:
[----:B------:R-:W-:Y:S01]  /*4370*/  ULEA UR10, UR5, UR38, 0x3 ;  /* 0x00000026050a7291 */ /* 0x000fe2000f8e183f */
[----:B------:R-:W-:-:S08]  /*4380*/  SHF.L.U32 R6, R9, 0x1f, RZ ;  /* 0x0000001f09067819 */ /* 0x000fd000000006ff */
[----:B------:R-:W1:Y:S02]  /*4390*/  SYNCS.PHASECHK.TRANS64.TRYWAIT P2, [UR10+0x30000], R6 ;  /* 0x03000006ff0075a7 */ /* 0x000e64000804014a */
[----:B-1----:R-:W-:Y:S05]  /*43a0*/  @!P2 BRA `(.L_x_25) ;  /* 0x0000009000aca947 */ /* 0x002fea0003800000 */
.L_x_109:
[----:B------:R-:W-:Y:S01]  /*43b0*/  ULEA UR10, UR5, UR6, 0xb ;  /* 0x00000006050a7291 */ /* 0x000fe2000f8e583f */
[----:B------:R-:W-:Y:S01]  /*43c0*/  WARPGROUP.ARRIVE ;  /* 0x00000000000079c5 */ /* 0x000fe20000000000 */
[----:B------:R-:W-:Y:S01]  /*43d0*/  UMOV UR11, 0x40000040 ;  /* 0x40000040000b7882 */ /* 0x000fe20000000000 */
[----:B------:R-:W-:Y:S01]  /*43e0*/  UMOV UR15, 0x40000040 ;  /* 0x40000040000f7882 */ /* 0x000fe20000000000 */
[----:B------:R-:W-:Y:S02]  /*43f0*/  UIADD3 UR14, UR10, 0x2, URZ ;  /* 0x000000020a0e7890 */ /* 0x000fe4000fffe03f */
[----:B------:R-:W-:Y:S01]  /*4400*/  UIADD3 UR18, UR10, 0x4, URZ ;  /* 0x000000040a127890 */ /* 0x000fe2000fffe03f */
[----:B------:R-:W-:Y:S02]  /*4410*/  UMOV UR19, 0x40000040 ;  /* 0x4000004000137882 */ /* 0x000fe40000000000 */
[----:B------:R-:W-:Y:S01]  /*4420*/  HGMMA.64x128x16.F32 R24, gdesc[UR8], RZ, !UPT, gsb0 ;  /* 0x01e00000081879f0 */ /* 0x000fe2000c0008ff */
[----:B------:R-:W-:Y:S01]  /*4430*/  UIADD3 UR22, UR10, 0x6, URZ ;  /* 0x000000060a167890 */ /* 0x000fe2000fffe03f */
[----:B------:R-:W-:Y:S01]  /*4440*/  UMOV UR23, 0x40000040 ;  /* 0x4000004000177882 */ /* 0x000fe20000000000 */
        /* <DEDUP_REMOVED lines=8> */
[----:B------:R-:W-:-:S04]  /*44d0*/  UIADD3 UR5, UR5, 0x1, URZ ;  /* 0x0000000105057890 */ /* 0x000fc8000fffe03f */
[----:B------:R-:W-:-:S04]  /*44e0*/  UISETP.NE.AND UP0, UPT, UR5, 0x5, UPT ;  /* 0x000000050500788c */ /* 0x000fc8000bf05270 */
[----:B------:R-:W-:Y:S02]  /*44f0*/  USEL UR10, URZ, 0x1, UP0 ;  /* 0x000000013f0a7887 */ /* 0x000fe40008000000 */
[----:B------:R-:W-:-:S04]  /*4500*/  USEL UR5, UR5, URZ, UP0 ;  /* 0x0000003f05057287 */ /* 0x000fc80008000000 */
[----:B------:R-:W-:Y:S01]  /*4510*/  LOP3.LUT R9, R9, UR10, RZ, 0x3c, !PT ;  /* 0x0000000a09097c12 */ /* 0x000fe2000f8e3cff */
[----:B------:R-:W-:Y:S02]  /*4520*/  WARPGROUP.DEPBAR.LE gsb0, 0x0 ;  /* 0x00008000000079c5 */ /* 0x000fe40000010000 */
[----:B------:R-:W-:-:S06]  /*4530*/  WARPGROUP.ARRIVE ;  /* 0x00000000000079c5 */ /* 0x000fcc0000000000 */
        /* <DEDUP_REMOVED lines=20> */
[----:B------:R-:W-:Y:S05]  /*4680*/  @!P3 BRA `(.L_x_26) ;  /* 0x000000000004b947 */ /* 0x000fea0003800000 */
[----:B------:R-:W-:Y:S01]  /*4690*/  BPT.TRAP 0x1 ;  /* 0x000000040000795c */ /* 0x000fe20000300000 */
.L_x_26:
[----:B-1----:R-:W-:Y:S01]  /*46a0*/  FMNMX R6, R24, R11, !PT ;  /* 0x0000000b18067209 */ /* 0x002fe20007800000 */
[----:B------:R-:W-:Y:S01]  /*46b0*/  ULEA UR10, UR5, UR38, 0x3 ;  /* 0x00000026050a7291 */ /* 0x000fe2000f8e183f */
[----:B------:R-:W-:Y:S02]  /*46c0*/  FMNMX R12, R26, R13, !PT ;  /* 0x0000000d1a0c7209 */ /* 0x000fe40007800000 */
[----:B------:R-:W-:-:S04]  /*46d0*/  FMNMX R7, R25, R6, !PT ;  /* 0x0000000619077209 */ /* 0x000fc80007800000 */
        /* <DEDUP_REMOVED lines=29> */
[----:B------:R-:W-:-:S05]  /*48b0*/  FMNMX R7, R85, R6, !PT ;  /* 0x0000000655077209 */ /* 0x000fca0007800000 */
[----:B------:R-:W1:Y:S02]  /*48c0*/  SHFL.BFLY PT, R6, R7, 0x1, 0x1f ;  /* 0x0c201f0007067f89 */ /* 0x000e6400000e0000 */
[----:B-1----:R-:W-:-:S05]  /*48d0*/  FMNMX R10, R7, R6, !PT ;  /* 0x00000006070a7209 */ /* 0x002fca0007800000 */
[----:B------:R-:W1:Y:S02]  /*48e0*/  SHFL.BFLY PT, R15, R10, 0x2, 0x1f ;  /* 0x0c401f000a0f7f89 */ /* 0x000e6400000e0000 */
[----:B-1----:R-:W-:Y:S02]  /*48f0*/  FMNMX R6, R10, R15, !PT ;  /* 0x0000000f0a067209 */ /* 0x002fe40007800000 */
[----:B------:R-:W-:Y:S02]  /*4900*/  FMNMX R15, R27, R12, !PT ;  /* 0x0000000c1b0f7209 */ /* 0x000fe40007800000 */
[----:B------:R-:W-:Y:S02]  /*4910*/  FSETP.NEU.AND P2, PT, R6, -INF , PT ;  /* 0xff8000000600780b */ /* 0x000fe40003f4d000 */
[----:B------:R-:W-:Y:S02]  /*4920*/  FMNMX R12, R30, R15, !PT ;  /* 0x0000000f1e0c7209 */ /* 0x000fe40007800000 */
[----:B------:R-:W-:-:S02]  /*4930*/  FSEL R22, R6, RZ, P2 ;  /* 0x000000ff06167208 */ /* 0x000fc40001000000 */
[----:B------:R-:W-:-:S03]  /*4940*/  FMNMX R7, R31, R12, !PT ;  /* 0x0000000c1f077209 */ /* 0x000fc60007800000 */
[----:B------:R-:W-:Y:S01]  /*4950*/  FMUL R152, R22, UR44 ;  /* 0x0000002c16987c20 */ /* 0x000fe20008400000 */
[----:B------:R-:W-:Y:S01]  /*4960*/  FMNMX R12, R34, R7, !PT ;  /* 0x00000007220c7209 */ /* 0x000fe20007800000 */
[----:B------:R-:W-:Y:S02]  /*4970*/  FADD R11, -R22, R11 ;  /* 0x0000000b160b7221 */ /* 0x000fe40000000100 */
[--C-:B------:R-:W-:Y:S01]  /*4980*/  FFMA R24, R24, UR44, -R152.reuse ;  /* 0x0000002c18187c23 */ /* 0x100fe20008000898 */
[--C-:B------:R-:W-:Y:S01]  /*4990*/  FFMA R15, R25, UR44, -R152.reuse ;  /* 0x0000002c190f7c23 */ /* 0x100fe20008000898 */
[----:B------:R-:W-:Y:S01]  /*49a0*/  FMNMX R7, R35, R12, !PT ;  /* 0x0000000c23077209 */ /* 0x000fe20007800000 */
[--C-:B------:R-:W-:Y:S01]  /*49b0*/  FFMA R19, R33, UR44, -R152.reuse ;  /* 0x0000002c21137c23 */ /* 0x100fe20008000898 */
[--C-:B------:R-:W-:Y:S01]  /*49c0*/  FFMA R10, R28, UR44, -R152.reuse ;  /* 0x0000002c1c0a7c23 */ /* 0x100fe20008000898 */
[----:B------:R-:W-:Y:S01]  /*49d0*/  FSETP.GEU.AND P6, PT, R24, -126, PT ;  /* 0xc2fc00001800780b */ /* 0x000fe20003fce000 */
[--C-:B------:R-:W-:Y:S01]  /*49e0*/  FFMA R17, R29, UR44, -R152.reuse ;  /* 0x0000002c1d117c23 */ /* 0x100fe20008000898 */
[----:B------:R-:W-:Y:S01]  /*49f0*/  FSETP.GEU.AND P3, PT, R15, -126, PT ;  /* 0xc2fc00000f00780b */ /* 0x000fe20003f6e000 */
[--C-:B------:R-:W-:Y:S01]  /*4a00*/  FFMA R28, R32, UR44, -R152.reuse ;  /* 0x0000002c201c7c23 */ /* 0x100fe20008000898 */
[----:B------:R-:W-:Y:S01]  /*4a10*/  FMNMX R12, R38, R7, !PT ;  /* 0x00000007260c7209 */ /* 0x000fe20007800000 */
        /* <DEDUP_REMOVED lines=8> */
[----:B------:R-:W-:Y:S01]  /*4aa0*/  @!P6 FMUL R24, R24, 0.5 ;  /* 0x3f0000001818e820 */ /* 0x000fe20000400000 */
[----:B------:R-:W-:Y:S01]  /*4ab0*/  FSETP.GEU.AND P2, PT, R28, -126, PT ;  /* 0xc2fc00001c00780b */ /* 0x000fe20003f4e000 */
[----:B------:R-:W-:Y:S01]  /*4ac0*/  @!P3 FMUL R15, R15, 0.5 ;  /* 0x3f0000000f0fb820 */ /* 0x000fe20000400000 */
[----:B------:R-:W-:Y:S01]  /*4ad0*/  FMNMX R7, R43, R12, !PT ;  /* 0x0000000c2b077209 */ /* 0x000fe20007800000 */
[--C-:B------:R-:W-:Y:S01]  /*4ae0*/  FFMA R12, R36, UR44, -R152.reuse ;  /* 0x0000002c240c7c23 */ /* 0x100fe20008000898 */
[--C-:B------:R-:W-:Y:S01]  /*4af0*/  FFMA R45, R53, UR44, -R152.reuse ;  /* 0x0000002c352d7c23 */ /* 0x100fe20008000898 */
[----:B------:R-:W1:Y:S01]  /*4b00*/  MUFU.EX2 R24, R24 ;  /* 0x0000001800187308 */ /* 0x000e620000000800 */
[----:B------:R-:W-:Y:S01]  /*4b10*/  FMNMX R14, R46, R7, !PT ;  /* 0x000000072e0e7209 */ /* 0x000fe20007800000 */
[----:B------:R-:W-:Y:S01]  /*4b20*/  @!P4 FMUL R10, R10, 0.5 ;  /* 0x3f0000000a0ac820 */ /* 0x000fe20000400000 */
[--C-:B------:R-:W-:Y:S01]  /*4b30*/  FFMA R36, R48, UR44, -R152.reuse ;  /* 0x0000002c30247c23 */ /* 0x100fe20008000898 */
[----:B------:R-:W-:Y:S01]  /*4b40*/  @!P5 FMUL R17, R17, 0.5 ;  /* 0x3f0000001111d820 */ /* 0x000fe20000400000 */
[----:B------:R-:W-:Y:S01]  /*4b50*/  FMNMX R7, R47, R14, !PT ;  /* 0x0000000e2f077209 */ /* 0x000fe20007800000 */
[--C-:B------:R-:W-:Y:S01]  /*4b60*/  FFMA R41, R49, UR44, -R152.reuse ;  /* 0x0000002c31297c23 */ /* 0x100fe20008000898 */
[--C-:B------:R-:W-:Y:S01]  /*4b70*/  FFMA R49, R56, UR44, -R152.reuse ;  /* 0x0000002c38317c23 */ /* 0x100fe20008000898 */
[----:B------:R-:W2:Y:S01]  /*4b80*/  MUFU.EX2 R15, R15 ;  /* 0x0000000f000f7308 */ /* 0x000ea20000000800 */
[----:B------:R-:W-:Y:S01]  /*4b90*/  FMNMX R14, R50, R7, !PT ;  /* 0x00000007320e7209 */ /* 0x000fe20007800000 */
[----:B------:R-:W-:Y:S01]  /*4ba0*/  @!P2 FMUL R28, R28, 0.5 ;  /* 0x3f0000001c1ca820 */ /* 0x000fe20000400000 */
[--C-:B------:R-:W-:Y:S01]  /*4bb0*/  FFMA R40, R57, UR44, -R152.reuse ;  /* 0x0000002c39287c23 */ /* 0x100fe20008000898 */
[--C-:B------:R-:W-:Y:S01]  /*4bc0*/  FFMA R57, R64, UR44, -R152.reuse ;  /* 0x0000002c40397c23 */ /* 0x100fe20008000898 */
[----:B------:R-:W-:Y:S01]  /*4bd0*/  FMNMX R7, R51, R14, !PT ;  /* 0x0000000e33077209 */ /* 0x000fe20007800000 */
[--C-:B------:R-:W-:Y:S01]  /*4be0*/  FFMA R53, R60, UR44, -R152.reuse ;  /* 0x0000002c3c357c23 */ /* 0x100fe20008000898 */
[--C-:B------:R-:W-:Y:S01]  /*4bf0*/  FFMA R48, R73, UR44, -R152.reuse ;  /* 0x0000002c49307c23 */ /* 0x100fe20008000898 */
[----:B------:R-:W3:Y:S01]  /*4c00*/  MUFU.EX2 R10, R10 ;  /* 0x0000000a000a7308 */ /* 0x000ee20000000800 */
[----:B-1----:R-:W-:Y:S01]  /*4c10*/  @!P6 FMUL R24, R24, R24 ;  /* 0x000000181818e220 */ /* 0x002fe20000400000 */
[----:B------:R-:W-:Y:S01]  /*4c20*/  FSETP.GEU.AND P6, PT, R19, -126, PT ;  /* 0xc2fc00001300780b */ /* 0x000fe20003fce000 */
[--C-:B------:R-:W-:Y:S01]  /*4c30*/  FFMA R73, R80, UR44, -R152.reuse ;  /* 0x0000002c50497c23 */ /* 0x100fe20008000898 */
[----:B------:R-:W-:Y:S01]  /*4c40*/  FMNMX R14, R54, R7, !PT ;  /* 0x00000007360e7209 */ /* 0x000fe20007800000 */
[----:B------:R-:W-:Y:S01]  /*4c50*/  FFMA R60, R85, UR44, -R152 ;  /* 0x0000002c553c7c23 */ /* 0x000fe20008000898 */
[----:B------:R-:W-:-:S02]  /*4c60*/  FMUL R11, R11, UR44 ;  /* 0x0000002c0b0b7c20 */ /* 0x000fc40008400000 */
[----:B------:R-:W1:Y:S01]  /*4c70*/  MUFU.EX2 R17, R17 ;  /* 0x0000001100117308 */ /* 0x000e620000000800 */
[----:B--2---:R-:W-:Y:S01]  /*4c80*/  @!P3 FMUL R15, R15, R15 ;  /* 0x0000000f0f0fb220 */ /* 0x004fe20000400000 */
[----:B------:R-:W-:Y:S02]  /*4c90*/  FSETP.GEU.AND P3, PT, R12, -126, PT ;  /* 0xc2fc00000c00780b */ /* 0x000fe40003f6e000 */
[----:B------:R-:W-:Y:S01]  /*4ca0*/  FMNMX R7, R55, R14, !PT ;  /* 0x0000000e37077209 */ /* 0x000fe20007800000 */
[--C-:B------:R-:W-:Y:S01]  /*4cb0*/  FFMA R14, R44, UR44, -R152.reuse ;  /* 0x0000002c2c0e7c23 */ /* 0x100fe20008000898 */
[--C-:B------:R-:W-:Y:S01]  /*4cc0*/  FFMA R44, R65, UR44, -R152.reuse ;  /* 0x0000002c412c7c23 */ /* 0x100fe20008000898 */
[----:B------:R-:W-:Y:S01]  /*4cd0*/  @!P6 FMUL R19, R19, 0.5 ;  /* 0x3f0000001313e820 */ /* 0x000fe20000400000 */
[----:B------:R-:W2:Y:S01]  /*4ce0*/  MUFU.EX2 R28, R28 ;  /* 0x0000001c001c7308 */ /* 0x000ea20000000800 */
[----:B---3--:R-:W-:Y:S01]  /*4cf0*/  @!P4 FMUL R10, R10, R10 ;  /* 0x0000000a0a0ac220 */ /* 0x008fe20000400000 */
[----:B------:R-:W-:Y:S01]  /*4d00*/  FSETP.GEU.AND P4, PT, R21, -126, PT ;  /* 0xc2fc00001500780b */ /* 0x000fe20003f8e000 */
[----:B------:R-:W-:Y:S01]  /*4d10*/  FFMA R65, R72, UR44, -R152 ;  /* 0x0000002c48417c23 */ /* 0x000fe20008000898 */
[----:B------:R-:W-:-:S03]  /*4d20*/  FMNMX R16, R58, R7, !PT ;  /* 0x000000073a107209 */ /* 0x000fc60007800000 */
[----:B------:R-:W-:Y:S01]  /*4d30*/  @!P3 FMUL R12, R12, 0.5 ;  /* 0x3f0000000c0cb820 */ /* 0x000fe20000400000 */
[----:B------:R-:W3:Y:S01]  /*4d40*/  MUFU.EX2 R19, R19 ;  /* 0x0000001300137308 */ /* 0x000ee20000000800 */
[----:B-1----:R-:W-:Y:S01]  /*4d50*/  @!P5 FMUL R17, R17, R17 ;  /* 0x000000111111d220 */ /* 0x002fe20000400000 */
[----:B------:R-:W-:Y:S02]  /*4d60*/  FSETP.GEU.AND P5, PT, R32, -126, PT ;  /* 0xc2fc00002000780b */ /* 0x000fe40003fae000 */
[----:B------:R-:W-:-:S03]  /*4d70*/  FMNMX R7, R59, R16, !PT ;  /* 0x000000103b077209 */ /* 0x000fc60007800000 */
[----:B------:R-:W-:Y:S01]  /*4d80*/  @!P4 FMUL R21, R21, 0.5 ;  /* 0x3f0000001515c820 */ /* 0x000fe20000400000 */
[----:B------:R-:W1:Y:S01]  /*4d90*/  MUFU.EX2 R12, R12 ;  /* 0x0000000c000c7308 */ /* 0x000e620000000800 */
[----:B--2---:R-:W-:Y:S01]  /*4da0*/  @!P2 FMUL R28, R28, R28 ;  /* 0x0000001c1c1ca220 */ /* 0x004fe20000400000 */
[----:B------:R-:W-:Y:S02]  /*4db0*/  FSETP.GEU.AND P2, PT, R23, -126, PT ;  /* 0xc2fc00001700780b */ /* 0x000fe40003f4e000 */
[----:B------:R-:W-:-:S03]  /*4dc0*/  FMNMX R16, R62, R7, !PT ;  /* 0x000000073e107209 */ /* 0x000fc60007800000 */
[----:B------:R-:W-:Y:S01]  /*4dd0*/  @!P5 FMUL R32, R32, 0.5 ;  /* 0x3f0000002020d820 */ /* 0x000fe20000400000 */
[----:B------:R-:W2:Y:S01]  /*4de0*/  MUFU.EX2 R21, R21 ;  /* 0x0000001500157308 */ /* 0x000ea20000000800 */
[----:B---3--:R-:W-:Y:S01]  /*4df0*/  @!P6 FMUL R19, R19, R19 ;  /* 0x000000131313e220 */ /* 0x008fe20000400000 */
[----:B------:R-:W-:Y:S02]  /*4e00*/  FSETP.GEU.AND P6, PT, R14, -126, PT ;  /* 0xc2fc00000e00780b */ /* 0x000fe40003fce000 */
        /* <DEDUP_REMOVED lines=10> */
[----:B------:R-:W-:Y:S01]  /*4eb0*/  FMNMX R7, R67, R16, !PT ;  /* 0x0000001043077209 */ /* 0x000fe20007800000 */
[----:B------:R-:W-:Y:S02]  /*4ec0*/  FFMA R16, R52, UR44, -R152 ;  /* 0x0000002c34107c23 */ /* 0x000fe40008000898 */
[----:B------:R-:W-:Y:S01]  /*4ed0*/  @!P3 FMUL R37, R37, 0.5 ;  /* 0x3f0000002525b820 */ /* 0x000fe20000400000 */
[----:B------:R-:W2:Y:S01]  /*4ee0*/  MUFU.EX2 R14, R14 ;  /* 0x0000000e000e7308 */ /* 0x000ea20000000800 */
[----:B---3--:R-:W-:Y:S01]  /*4ef0*/  @!P5 FMUL R32, R32, R32 ;  /* 0x000000202020d220 */ /* 0x008fe20000400000 */
[----:B------:R-:W-:-:S02]  /*4f00*/  FSETP.GEU.AND P5, PT, R41, -126, PT ;  /* 0xc2fc00002900780b */ /* 0x000fc40003fae000 */
[----:B------:R-:W-:-:S03]  /*4f10*/  FMNMX R18, R70, R7, !PT ;  /* 0x0000000746127209 */ /* 0x000fc60007800000 */
[----:B------:R-:W-:Y:S01]  /*4f20*/  @!P4 FMUL R36, R36, 0.5 ;  /* 0x3f0000002424c820 */ /* 0x000fe20000400000 */
[----:B------:R-:W3:Y:S01]  /*4f30*/  MUFU.EX2 R37, R37 ;  /* 0x0000002500257308 */ /* 0x000ee20000000800 */
[----:B------:R-:W-:Y:S01]  /*4f40*/  FMNMX R7, R71, R18, !PT ;  /* 0x0000001247077209 */ /* 0x000fe20007800000 */
[----:B-1----:R-:W-:Y:S01]  /*4f50*/  @!P2 FMUL R23, R23, R23 ;  /* 0x000000171717a220 */ /* 0x002fe20000400000 */
[----:B------:R-:W-:Y:S02]  /*4f60*/  FSETP.GEU.AND P2, PT, R16, -126, PT ;  /* 0xc2fc00001000780b */ /* 0x000fe40003f4e000 */
[----:B------:R-:W-:Y:S02]  /*4f70*/  FMNMX R18, R74, R7, !PT ;  /* 0x000000074a127209 */ /* 0x000fe40007800000 */
[----:B------:R-:W-:Y:S01]  /*4f80*/  @!P5 FMUL R41, R41, 0.5 ;  /* 0x3f0000002929d820 */ /* 0x000fe20000400000 */
[----:B------:R-:W1:Y:S01]  /*4f90*/  MUFU.EX2 R36, R36 ;  /* 0x0000002400247308 */ /* 0x000e620000000800 */
[----:B--2---:R-:W-:Y:S01]  /*4fa0*/  @!P6 FMUL R14, R14, R14 ;  /* 0x0000000e0e0ee220 */ /* 0x004fe20000400000 */
[----:B------:R-:W-:-:S02]  /*4fb0*/  FSETP.GEU.AND P6, PT, R45, -126, PT ;  /* 0xc2fc00002d00780b */ /* 0x000fc40003fce000 */
[----:B------:R-:W-:-:S04]  /*4fc0*/  FMNMX R7, R75, R18, !PT ;  /* 0x000000124b077209 */ /* 0x000fc80007800000 */
[----:B------:R-:W2:Y:S01]  /*4fd0*/  MUFU.EX2 R41, R41 ;  /* 0x0000002900297308 */ /* 0x000ea20000000800 */
[----:B---3--:R-:W-:Y:S01]  /*4fe0*/  @!P3 FMUL R37, R37, R37 ;  /* 0x000000252525b220 */ /* 0x008fe20000400000 */
[----:B------:R-:W-:Y:S01]  /*4ff0*/  FSETP.GEU.AND P3, PT, R49, -126, PT ;  /* 0xc2fc00003100780b */ /* 0x000fe20003f6e000 */
[----:B------:R-:W-:Y:S01]  /*5000*/  @!P2 FMUL R16, R16, 0.5 ;  /* 0x3f0000001010a820 */ /* 0x000fe20000400000 */
[----:B------:R-:W-:-:S03]  /*5010*/  FMNMX R18, R78, R7, !PT ;  /* 0x000000074e127209 */ /* 0x000fc60007800000 */
[----:B------:R-:W-:Y:S01]  /*5020*/  @!P6 FMUL R45, R45, 0.5 ;  /* 0x3f0000002d2de820 */ /* 0x000fe20000400000 */
[----:B------:R-:W-:Y:S01]  /*5030*/  FMNMX R7, R79, R18, !PT ;  /* 0x000000124f077209 */ /* 0x000fe20007800000 */
[----:B------:R-:W3:Y:S01]  /*5040*/  MUFU.EX2 R16, R16 ;  /* 0x0000001000107308 */ /* 0x000ee20000000800 */
[----:B-1----:R-:W-:Y:S01]  /*5050*/  @!P4 FMUL R36, R36, R36 ;  /* 0x000000242424c220 */ /* 0x002fe20000400000 */
[----:B------:R-:W-:Y:S02]  /*5060*/  FSETP.GEU.AND P4, PT, R40, -126, PT ;  /* 0xc2fc00002800780b */ /* 0x000fe40003f8e000 */
[----:B------:R-:W-:Y:S02]  /*5070*/  FMNMX R18, R82, R7, !PT ;  /* 0x0000000752127209 */ /* 0x000fe40007800000 */
[----:B------:R-:W-:Y:S02]  /*5080*/  @!P3 FMUL R49, R49, 0.5 ;  /* 0x3f0000003131b820 */ /* 0x000fe40000400000 */
[----:B------:R-:W1:Y:S01]  /*5090*/  MUFU.EX2 R45, R45 ;  /* 0x0000002d002d7308 */ /* 0x000e620000000800 */
[----:B------:R-:W-:Y:S01]  /*50a0*/  FMNMX R7, R83, R18, !PT ;  /* 0x0000001253077209 */ /* 0x000fe20007800000 */
[----:B--2---:R-:W-:Y:S01]  /*50b0*/  @!P5 FMUL R41, R41, R41 ;  /* 0x000000292929d220 */ /* 0x004fe20000400000 */
[----:B------:R-:W-:Y:S01]  /*50c0*/  FSETP.GEU.AND P5, PT, R53, -126, PT ;  /* 0xc2fc00003500780b */ /* 0x000fe20003fae000 */
[--C-:B------:R-:W-:Y:S01]  /*50d0*/  FFMA R18, R61, UR44, -R152.reuse ;  /* 0x0000002c3d127c23 */ /* 0x100fe20008000898 */
[----:B------:R-:W-:Y:S01]  /*50e0*/  FMNMX R20, R86, R7, !PT ;  /* 0x0000000756147209 */ /* 0x000fe20007800000 */
[--C-:B------:R-:W-:Y:S01]  /*50f0*/  FFMA R61, R68, UR44, -R152.reuse ;  /* 0x0000002c443d7c23 */ /* 0x100fe20008000898 */
[----:B------:R-:W-:Y:S01]  /*5100*/  @!P4 FMUL R40, R40, 0.5 ;  /* 0x3f0000002828c820 */ /* 0x000fe20000400000 */
[----:B------:R-:W2:Y:S01]  /*5110*/  MUFU.EX2 R49, R49 ;  /* 0x0000003100317308 */ /* 0x000ea20000000800 */
[----:B------:R-:W-:Y:S01]  /*5120*/  FMNMX R7, R87, R20, !PT ;  /* 0x0000001457077209 */ /* 0x000fe20007800000 */
[----:B---3--:R-:W-:Y:S01]  /*5130*/  @!P2 FMUL R16, R16, R16 ;  /* 0x000000101010a220 */ /* 0x008fe20000400000 */
[----:B------:R-:W-:Y:S01]  /*5140*/  FSETP.GEU.AND P2, PT, R18, -126, PT ;  /* 0xc2fc00001200780b */ /* 0x000fe20003f4e000 */
[--C-:B------:R-:W-:Y:S01]  /*5150*/  FFMA R20, R69, UR44, -R152.reuse ;  /* 0x0000002c45147c23 */ /* 0x100fe20008000898 */
[----:B------:R-:W-:Y:S01]  /*5160*/  FFMA R69, R76, UR44, -R152 ;  /* 0x0000002c4c457c23 */ /* 0x000fe20008000898 */
[----:B------:R-:W3:Y:S02]  /*5170*/  SHFL.BFLY PT, R52, R7, 0x1, 0x1f ;  /* 0x0c201f0007347f89 */ /* 0x000ee400000e0000 */
[----:B------:R-:W-:Y:S01]  /*5180*/  @!P5 FMUL R53, R53, 0.5 ;  /* 0x3f0000003535d820 */ /* 0x000fe20000400000 */
[----:B-1----:R-:W-:Y:S01]  /*5190*/  @!P6 FMUL R45, R45, R45 ;  /* 0x0000002d2d2de220 */ /* 0x002fe20000400000 */
[----:B------:R-:W-:Y:S01]  /*51a0*/  FSETP.GEU.AND P6, PT, R57, -126, PT ;  /* 0xc2fc00003900780b */ /* 0x000fe20003fce000 */
[----:B------:R-:W1:Y:S05]  /*51b0*/  MUFU.EX2 R40, R40 ;  /* 0x0000002800287308 */ /* 0x000e6a0000000800 */
[----:B------:R-:W-:Y:S01]  /*51c0*/  @!P2 FMUL R18, R18, 0.5 ;  /* 0x3f0000001212a820 */ /* 0x000fe20000400000 */
[----:B--2---:R-:W-:Y:S01]  /*51d0*/  @!P3 FMUL R49, R49, R49 ;  /* 0x000000313131b220 */ /* 0x004fe20000400000 */
[----:B------:R-:W-:Y:S01]  /*51e0*/  FSETP.GEU.AND P3, PT, R44, -126, PT ;  /* 0xc2fc00002c00780b */ /* 0x000fe20003f6e000 */
[----:B------:R-:W2:Y:S04]  /*51f0*/  MUFU.EX2 R53, R53 ;  /* 0x0000003500357308 */ /* 0x000ea80000000800 */
[----:B------:R-:W-:-:S04]  /*5200*/  @!P6 FMUL R57, R57, 0.5 ;  /* 0x3f0000003939e820 */ /* 0x000fc80000400000 */
[----:B------:R-:W4:Y:S01]  /*5210*/  MUFU.EX2 R18, R18 ;  /* 0x0000001200127308 */ /* 0x000f220000000800 */
[----:B-1----:R-:W-:Y:S01]  /*5220*/  @!P4 FMUL R40, R40, R40 ;  /* 0x000000282828c220 */ /* 0x002fe20000400000 */
[----:B------:R-:W-:Y:S02]  /*5230*/  FSETP.GEU.AND P4, PT, R61, -126, PT ;  /* 0xc2fc00003d00780b */ /* 0x000fe40003f8e000 */
[----:B------:R-:W-:Y:S01]  /*5240*/  @!P3 FMUL R44, R44, 0.5 ;  /* 0x3f0000002c2cb820 */ /* 0x000fe20000400000 */
[----:B---3--:R-:W-:Y:S01]  /*5250*/  FMNMX R7, R7, R52, !PT ;  /* 0x0000003407077209 */ /* 0x008fe20007800000 */
[--C-:B------:R-:W-:Y:S01]  /*5260*/  FFMA R52, R77, UR44, -R152.reuse ;  /* 0x0000002c4d347c23 */ /* 0x100fe20008000898 */
[----:B------:R-:W-:Y:S01]  /*5270*/  FFMA R77, R84, UR44, -R152 ;  /* 0x0000002c544d7c23 */ /* 0x000fe20008000898 */
[----:B------:R-:W1:Y:S01]  /*5280*/  MUFU.EX2 R57, R57 ;  /* 0x0000003900397308 */ /* 0x000e620000000800 */
[----:B--2---:R-:W-:Y:S01]  /*5290*/  @!P5 FMUL R53, R53, R53 ;  /* 0x000000353535d220 */ /* 0x004fe20000400000 */
[----:B------:R-:W2:Y:S01]  /*52a0*/  SHFL.BFLY PT, R56, R7, 0x2, 0x1f ;  /* 0x0c401f0007387f89 */ /* 0x000ea200000e0000 */
[----:B------:R-:W-:-:S04]  /*52b0*/  FSETP.GEU.AND P5, PT, R20, -126, PT ;  /* 0xc2fc00001400780b */ /* 0x000fc80003fae000 */
[----:B------:R-:W-:Y:S01]  /*52c0*/  @!P4 FMUL R61, R61, 0.5 ;  /* 0x3f0000003d3dc820 */ /* 0x000fe20000400000 */
[----:B------:R-:W3:Y:S01]  /*52d0*/  MUFU.EX2 R44, R44 ;  /* 0x0000002c002c7308 */ /* 0x000ee20000000800 */
[----:B----4-:R-:W-:Y:S01]  /*52e0*/  @!P2 FMUL R18, R18, R18 ;  /* 0x000000121212a220 */ /* 0x010fe20000400000 */
[----:B------:R-:W-:-:S06]  /*52f0*/  FSETP.GEU.AND P2, PT, R65, -126, PT ;  /* 0xc2fc00004100780b */ /* 0x000fcc0003f4e000 */
[----:B------:R-:W-:Y:S01]  /*5300*/  @!P5 FMUL R20, R20, 0.5 ;  /* 0x3f0000001414d820 */ /* 0x000fe20000400000 */
[----:B-1----:R-:W-:Y:S01]  /*5310*/  @!P6 FMUL R57, R57, R57 ;  /* 0x000000393939e220 */ /* 0x002fe20000400000 */
[----:B------:R-:W-:Y:S01]  /*5320*/  FSETP.GEU.AND P6, PT, R48, -126, PT ;  /* 0xc2fc00003000780b */ /* 0x000fe20003fce000 */
[----:B------:R-:W1:Y:S04]  /*5330*/  MUFU.EX2 R61, R61 ;  /* 0x0000003d003d7308 */ /* 0x000e680000000800 */
[----:B------:R-:W-:Y:S01]  /*5340*/  @!P2 FMUL R65, R65, 0.5 ;  /* 0x3f0000004141a820 */ /* 0x000fe20000400000 */
[----:B---3--:R-:W-:Y:S01]  /*5350*/  @!P3 FMUL R44, R44, R44 ;  /* 0x0000002c2c2cb220 */ /* 0x008fe20000400000 */
[----:B------:R-:W-:Y:S02]  /*5360*/  FSETP.GEU.AND P3, PT, R69, -126, PT ;  /* 0xc2fc00004500780b */ /* 0x000fe40003f6e000 */
[----:B------:R-:W3:Y:S01]  /*5370*/  MUFU.EX2 R20, R20 ;  /* 0x0000001400147308 */ /* 0x000ee20000000800 */
[----:B--2---:R-:W-:Y:S01]  /*5380*/  FMNMX R7, R7, R56, !PT ;  /* 0x0000003807077209 */ /* 0x004fe20007800000 */
[----:B------:R-:W-:-:S02]  /*5390*/  FFMA R56, R81, UR44, -R152 ;  /* 0x0000002c51387c23 */ /* 0x000fc40008000898 */
[----:B------:R-:W-:-:S04]  /*53a0*/  @!P6 FMUL R48, R48, 0.5 ;  /* 0x3f0000003030e820 */ /* 0x000fc80000400000 */
[----:B------:R-:W2:Y:S01]  /*53b0*/  MUFU.EX2 R65, R65 ;  /* 0x0000004100417308 */ /* 0x000ea20000000800 */
[----:B-1----:R-:W-:Y:S01]  /*53c0*/  @!P4 FMUL R61, R61, R61 ;  /* 0x0000003d3d3dc220 */ /* 0x002fe20000400000 */
[----:B------:R-:W-:Y:S01]  /*53d0*/  FSETP.GEU.AND P4, PT, R52, -126, PT ;  /* 0xc2fc00003400780b */ /* 0x000fe20003f8e000 */
[----:B------:R-:W-:-:S05]  /*53e0*/  @!P3 FMUL R69, R69, 0.5 ;  /* 0x3f0000004545b820 */ /* 0x000fca0000400000 */
[----:B------:R-:W1:Y:S01]  /*53f0*/  MUFU.EX2 R48, R48 ;  /* 0x0000003000307308 */ /* 0x000e620000000800 */
[----:B---3--:R-:W-:Y:S01]  /*5400*/  @!P5 FMUL R20, R20, R20 ;  /* 0x000000141414d220 */ /* 0x008fe20000400000 */
[----:B------:R-:W-:-:S05]  /*5410*/  FSETP.GEU.AND P5, PT, R73, -126, PT ;  /* 0xc2fc00004900780b */ /* 0x000fca0003fae000 */
[----:B------:R-:W-:Y:S01]  /*5420*/  @!P4 FMUL R52, R52, 0.5 ;  /* 0x3f0000003434c820 */ /* 0x000fe20000400000 */
[----:B------:R-:W3:Y:S01]  /*5430*/  MUFU.EX2 R69, R69 ;  /* 0x0000004500457308 */ /* 0x000ee20000000800 */
[----:B--2---:R-:W-:Y:S01]  /*5440*/  @!P2 FMUL R65, R65, R65 ;  /* 0x000000414141a220 */ /* 0x004fe20000400000 */
[----:B------:R-:W-:-:S04]  /*5450*/  FSETP.NEU.AND P2, PT, R7, -INF , PT ;  /* 0xff8000000700780b */ /* 0x000fc80003f4d000 */
[----:B------:R-:W-:Y:S01]  /*5460*/  FSEL R72, R7, RZ, P2 ;  /* 0x000000ff07487208 */ /* 0x000fe20001000000 */
[----:B------:R-:W-:Y:S01]  /*5470*/  @!P5 FMUL R73, R73, 0.5 ;  /* 0x3f0000004949d820 */ /* 0x000fe20000400000 */
[----:B------:R-:W2:Y:S01]  /*5480*/  MUFU.EX2 R52, R52 ;  /* 0x0000003400347308 */ /* 0x000ea20000000800 */
[----:B-1----:R-:W-:Y:S01]  /*5490*/  @!P6 FMUL R48, R48, R48 ;  /* 0x000000303030e220 */ /* 0x002fe20000400000 */
[----:B------:R-:W-:Y:S01]  /*54a0*/  FSETP.GEU.AND P6, PT, R56, -126, PT ;  /* 0xc2fc00003800780b */ /* 0x000fe20003fce000 */
[C---:B------:R-:W-:Y:S01]  /*54b0*/  FMUL R76, R72.reuse, UR44 ;  /* 0x0000002c484c7c20 */ /* 0x040fe20008400000 */
[----:B------:R-:W-:Y:S01]  /*54c0*/  FSETP.GEU.AND P2, PT, R77, -126, PT ;  /* 0xc2fc00004d00780b */ /* 0x000fe20003f4e000 */
[----:B------:R-:W-:Y:S01]  /*54d0*/  FADD R84, -R72, R13 ;  /* 0x0000000d48547221 */ /* 0x000fe20000000100 */
[----:B------:R-:W-:Y:S01]  /*54e0*/  FADD R13, R24, R49 ;  /* 0x00000031180d7221 */ /* 0x000fe20000000000 */
[--C-:B------:R-:W-:Y:S01]  /*54f0*/  FFMA R25, R26, UR44, -R76.reuse ;  /* 0x0000002c1a197c23 */ /* 0x100fe2000800084c */
[----:B------:R-:W1:Y:S01]  /*5500*/  MUFU.EX2 R73, R73 ;  /* 0x0000004900497308 */ /* 0x000e620000000800 */
[----:B---3--:R-:W-:Y:S01]  /*5510*/  @!P3 FMUL R69, R69, R69 ;  /* 0x000000454545b220 */ /* 0x008fe20000400000 */
[----:B------:R-:W-:Y:S01]  /*5520*/  FSETP.GEU.AND P3, PT, R60, -126, PT ;  /* 0xc2fc00003c00780b */ /* 0x000fe20003f6e000 */
[--C-:B------:R-:W-:Y:S01]  /*5530*/  FFMA R26, R27, UR44, -R76.reuse ;  /* 0x0000002c1b1a7c23 */ /* 0x100fe2000800084c */
[--C-:B------:R-:W-:Y:S01]  /*5540*/  FFMA R27, R30, UR44, -R76.reuse ;  /* 0x0000002c1e1b7c23 */ /* 0x100fe2000800084c */
[--C-:B------:R-:W-:Y:S01]  /*5550*/  FFMA R29, R34, UR44, -R76.reuse ;  /* 0x0000002c221d7c23 */ /* 0x100fe2000800084c */
[--C-:B------:R-:W-:Y:S01]  /*5560*/  FFMA R31, R31, UR44, -R76.reuse ;  /* 0x0000002c1f1f7c23 */ /* 0x100fe2000800084c */
[----:B------:R-:W-:Y:S01]  /*5570*/  @!P6 FMUL R56, R56, 0.5 ;  /* 0x3f0000003838e820 */ /* 0x000fe20000400000 */
[--C-:B------:R-:W-:Y:S01]  /*5580*/  FFMA R39, R39, UR44, -R76.reuse ;  /* 0x0000002c27277c23 */ /* 0x100fe2000800084c */
[----:B--2---:R-:W-:Y:S01]  /*5590*/  @!P4 FMUL R52, R52, R52 ;  /* 0x000000343434c220 */ /* 0x004fe20000400000 */
[----:B------:R-:W-:Y:S01]  /*55a0*/  FSETP.GEU.AND P4, PT, R25, -126, PT ;  /* 0xc2fc00001900780b */ /* 0x000fe20003f8e000 */
[----:B------:R-:W-:Y:S01]  /*55b0*/  @!P2 FMUL R77, R77, 0.5 ;  /* 0x3f0000004d4da820 */ /* 0x000fe20000400000 */
[--C-:B------:R-:W-:Y:S01]  /*55c0*/  FFMA R35, R35, UR44, -R76.reuse ;  /* 0x0000002c23237c23 */ /* 0x100fe2000800084c */
[----:B------:R-:W2:Y:S01]  /*55d0*/  MUFU.EX2 R56, R56 ;  /* 0x0000003800387308 */ /* 0x000ea20000000800 */
[--C-:B------:R-:W-:Y:S01]  /*55e0*/  FFMA R43, R43, UR44, -R76.reuse ;  /* 0x0000002c2b2b7c23 */ /* 0x100fe2000800084c */
[----:B------:R-:W-:Y:S01]  /*55f0*/  @!P3 FMUL R60, R60, 0.5 ;  /* 0x3f0000003c3cb820 */ /* 0x000fe20000400000 */
[--C-:B------:R-:W-:Y:S01]  /*5600*/  FFMA R33, R42, UR44, -R76.reuse ;  /* 0x0000002c2a217c23 */ /* 0x100fe2000800084c */
[----:B-1----:R-:W-:Y:S01]  /*5610*/  @!P5 FMUL R73, R73, R73 ;  /* 0x000000494949d220 */ /* 0x002fe20000400000 */
[----:B------:R-:W-:Y:S01]  /*5620*/  FSETP.GEU.AND P5, PT, R26, -126, PT ;  /* 0xc2fc00001a00780b */ /* 0x000fe20003fae000 */
[--C-:B------:R-:W-:Y:S01]  /*5630*/  FFMA R47, R47, UR44, -R76.reuse ;  /* 0x0000002c2f2f7c23 */ /* 0x100fe2000800084c */
[--C-:B------:R-:W-:Y:S01]  /*5640*/  FFMA R51, R51, UR44, -R76.reuse ;  /* 0x0000002c33337c23 */ /* 0x100fe2000800084c */
[----:B------:R-:W1:Y:S01]  /*5650*/  MUFU.EX2 R60, R60 ;  /* 0x0000003c003c7308 */ /* 0x000e620000000800 */
[--C-:B------:R-:W-:Y:S01]  /*5660*/  FFMA R55, R55, UR44, -R76.reuse ;  /* 0x0000002c37377c23 */ /* 0x100fe2000800084c */
[----:B------:R-:W-:Y:S01]  /*5670*/  @!P4 FMUL R25, R25, 0.5 ;  /* 0x3f0000001919c820 */ /* 0x000fe20000400000 */
[--C-:B------:R-:W-:Y:S01]  /*5680*/  FFMA R64, R62, UR44, -R76.reuse ;  /* 0x0000002c3e407c23 */ /* 0x100fe2000800084c */
[--C-:B------:R-:W-:Y:S01]  /*5690*/  FFMA R68, R70, UR44, -R76.reuse ;  /* 0x0000002c46447c23 */ /* 0x100fe2000800084c */
[--C-:B------:R-:W-:Y:S01]  /*56a0*/  FFMA R66, R66, UR44, -R76.reuse ;  /* 0x0000002c42427c23 */ /* 0x100fe2000800084c */
[--C-:B------:R-:W-:Y:S01]  /*56b0*/  FFMA R70, R74, UR44, -R76.reuse ;  /* 0x0000002c4a467c23 */ /* 0x100fe2000800084c */
[--C-:B------:R-:W-:Y:S01]  /*56c0*/  FFMA R82, R82, UR44, -R76.reuse ;  /* 0x0000002c52527c23 */ /* 0x100fe2000800084c */
[----:B------:R-:W3:Y:S01]  /*56d0*/  MUFU.EX2 R77, R77 ;  /* 0x0000004d004d7308 */ /* 0x000ee20000000800 */
[----:B--2---:R-:W-:Y:S01]  /*56e0*/  @!P6 FMUL R56, R56, R56 ;  /* 0x000000383838e220 */ /* 0x004fe20000400000 */
[----:B------:R-:W-:Y:S01]  /*56f0*/  FSETP.GEU.AND P6, PT, R27, -126, PT ;  /* 0xc2fc00001b00780b */ /* 0x000fe20003fce000 */
[----:B------:R-:W-:Y:S01]  /*5700*/  @!P5 FMUL R26, R26, 0.5 ;  /* 0x3f0000001a1ad820 */ /* 0x000fe20000400000 */
[--C-:B------:R-:W-:Y:S01]  /*5710*/  FFMA R78, R78, UR44, -R76.reuse ;  /* 0x0000002c4e4e7c23 */ /* 0x100fe2000800084c */
[--C-:B------:R-:W-:Y:S01]  /*5720*/  FFMA R83, R83, UR44, -R76.reuse ;  /* 0x0000002c53537c23 */ /* 0x100fe2000800084c */
[--C-:B------:R-:W-:Y:S01]  /*5730*/  FFMA R86, R86, UR44, -R76.reuse ;  /* 0x0000002c56567c23 */ /* 0x100fe2000800084c */
[--C-:B------:R-:W-:Y:S01]  /*5740*/  FFMA R87, R87, UR44, -R76.reuse ;  /* 0x0000002c57577c23 */ /* 0x100fe2000800084c */
[----:B------:R-:W2:Y:S01]  /*5750*/  MUFU.EX2 R25, R25 ;  /* 0x0000001900197308 */ /* 0x000ea20000000800 */
[----:B-1----:R-:W-:Y:S01]  /*5760*/  @!P3 FMUL R60, R60, R60 ;  /* 0x0000003c3c3cb220 */ /* 0x002fe20000400000 */
[----:B------:R-:W-:Y:S01]  /*5770*/  FSETP.GEU.AND P3, PT, R29, -126, PT ;  /* 0xc2fc00001d00780b */ /* 0x000fe20003f6e000 */
[----:B------:R-:W-:Y:S01]  /*5780*/  FFMA R80, R79, UR44, -R76 ;  /* 0x0000002c4f507c23 */ /* 0x000fe2000800084c */
[----:B------:R-:W-:Y:S01]  /*5790*/  FADD R72, R23, R48 ;  /* 0x0000003017487221 */ /* 0x000fe20000000000 */
[----:B------:R-:W-:Y:S01]  /*57a0*/  FADD R74, R41, R56 ;  /* 0x00000038294a7221 */ /* 0x000fe20000000000 */
[----:B------:R-:W-:Y:S01]  /*57b0*/  FMUL R84, R84, UR44 ;  /* 0x0000002c54547c20 */ /* 0x000fe20008400000 */
[----:B------:R-:W-:Y:S01]  /*57c0*/  @!P6 FMUL R27, R27, 0.5 ;  /* 0x3f0000001b1be820 */ /* 0x000fe20000400000 */
[----:B------:R1:W4:Y:S01]  /*57d0*/  MUFU.EX2 R30, R26 ;  /* 0x0000001a001e7308 */ /* 0x0003220000000800 */
[----:B---3--:R-:W-:Y:S01]  /*57e0*/  @!P2 FMUL R77, R77, R77 ;  /* 0x0000004d4d4da220 */ /* 0x008fe20000400000 */
[----:B------:R-:W-:-:S02]  /*57f0*/  FSETP.GEU.AND P2, PT, R31, -126, PT ;  /* 0xc2fc00001f00780b */ /* 0x000fc40003f4e000 */
[----:B------:R-:W-:Y:S02]  /*5800*/  F2FP.F16.F32.PACK_AB R24, R15, R24 ;  /* 0x000000180f18723e */ /* 0x000fe400000000ff */
[----:B------:R-:W-:Y:S01]  /*5810*/  F2FP.F16.F32.PACK_AB R48, R48, R65 ;  /* 0x000000413030723e */ /* 0x000fe200000000ff */
[----:B------:R-:W-:Y:S01]  /*5820*/  @!P3 FMUL R29, R29, 0.5 ;  /* 0x3f0000001d1db820 */ /* 0x000fe20000400000 */
[----:B------:R-:W3:Y:S01]  /*5830*/  MUFU.EX2 R27, R27 ;  /* 0x0000001b001b7308 */ /* 0x000ee20000000800 */
[----:B-1----:R-:W-:Y:S01]  /*5840*/  FFMA R26, R38, UR44, -R76 ;  /* 0x0000002c261a7c23 */ /* 0x002fe2000800084c */
[----:B--2---:R-:W-:Y:S01]  /*5850*/  @!P4 FMUL R25, R25, R25 ;  /* 0x000000191919c220 */ /* 0x004fe20000400000 */
[----:B------:R-:W-:-:S04]  /*5860*/  FSETP.GEU.AND P4, PT, R35, -126, PT ;  /* 0xc2fc00002300780b */ /* 0x000fc80003f8e000 */
[----:B------:R-:W-:Y:S01]  /*5870*/  @!P2 FMUL R31, R31, 0.5 ;  /* 0x3f0000001f1fa820 */ /* 0x000fe20000400000 */
[----:B------:R-:W1:Y:S01]  /*5880*/  MUFU.EX2 R29, R29 ;  /* 0x0000001d001d7308 */ /* 0x000e620000000800 */
[----:B----4-:R-:W-:Y:S01]  /*5890*/  @!P5 FMUL R30, R30, R30 ;  /* 0x0000001e1e1ed220 */ /* 0x010fe20000400000 */
[----:B------:R-:W-:-:S06]  /*58a0*/  FSETP.GEU.AND P5, PT, R26, -126, PT ;  /* 0xc2fc00001a00780b */ /* 0x000fcc0003fae000 */
[----:B------:R-:W2:Y:S01]  /*58b0*/  MUFU.EX2 R34, R31 ;  /* 0x0000001f00227308 */ /* 0x000ea20000000800 */
[----:B---3--:R-:W-:Y:S01]  /*58c0*/  @!P6 FMUL R27, R27, R27 ;  /* 0x0000001b1b1be220 */ /* 0x008fe20000400000 */
[----:B------:R-:W-:Y:S01]  /*58d0*/  FSETP.GEU.AND P6, PT, R39, -126, PT ;  /* 0xc2fc00002700780b */ /* 0x000fe20003fce000 */
[----:B------:R-:W-:-:S04]  /*58e0*/  @!P4 FMUL R35, R35, 0.5 ;  /* 0x3f0000002323c820 */ /* 0x000fc80000400000 */
[----:B------:R-:W-:Y:S01]  /*58f0*/  @!P5 FMUL R26, R26, 0.5 ;  /* 0x3f0000001a1ad820 */ /* 0x000fe20000400000 */
[----:B------:R3:W4:Y:S01]  /*5900*/  MUFU.EX2 R38, R35 ;  /* 0x0000002300267308 */ /* 0x0007220000000800 */
[----:B-1----:R-:W-:Y:S01]  /*5910*/  @!P3 FMUL R29, R29, R29 ;  /* 0x0000001d1d1db220 */ /* 0x002fe20000400000 */
[----:B------:R-:W-:-:S05]  /*5920*/  FSETP.GEU.AND P3, PT, R43, -126, PT ;  /* 0xc2fc00002b00780b */ /* 0x000fca0003f6e000 */
[----:B------:R-:W-:Y:S01]  /*5930*/  @!P6 FMUL R39, R39, 0.5 ;  /* 0x3f0000002727e820 */ /* 0x000fe20000400000 */
[----:B------:R1:W5:Y:S01]  /*5940*/  MUFU.EX2 R31, R26 ;  /* 0x0000001a001f7308 */ /* 0x0003620000000800 */
[----:B--2---:R-:W-:Y:S01]  /*5950*/  @!P2 FMUL R34, R34, R34 ;  /* 0x000000222222a220 */ /* 0x004fe20000400000 */
[----:B------:R-:W-:Y:S01]  /*5960*/  FSETP.GEU.AND P2, PT, R33, -126, PT ;  /* 0xc2fc00002100780b */ /* 0x000fe20003f4e000 */
[----:B---3--:R-:W-:-:S04]  /*5970*/  FFMA R35, R46, UR44, -R76 ;  /* 0x0000002c2e237c23 */ /* 0x008fc8000800084c */
[----:B------:R-:W-:Y:S01]  /*5980*/  @!P3 FMUL R43, R43, 0.5 ;  /* 0x3f0000002b2bb820 */ /* 0x000fe20000400000 */
[----:B------:R2:W3:Y:S01]  /*5990*/  MUFU.EX2 R42, R39 ;  /* 0x00000027002a7308 */ /* 0x0004e20000000800 */
[----:B----4-:R-:W-:Y:S01]  /*59a0*/  @!P4 FMUL R38, R38, R38 ;  /* 0x000000262626c220 */ /* 0x010fe20000400000 */
[----:B------:R-:W-:Y:S01]  /*59b0*/  FSETP.GEU.AND P4, PT, R35, -126, PT ;  /* 0xc2fc00002300780b */ /* 0x000fe20003f8e000 */
[----:B-1----:R-:W-:-:S04]  /*59c0*/  FFMA R26, R58, UR44, -R76 ;  /* 0x0000002c3a1a7c23 */ /* 0x002fc8000800084c */
[----:B------:R-:W-:Y:S01]  /*59d0*/  @!P2 FMUL R33, R33, 0.5 ;  /* 0x3f0000002121a820 */ /* 0x000fe20000400000 */
[----:B------:R1:W4:Y:S01]  /*59e0*/  MUFU.EX2 R46, R43 ;  /* 0x0000002b002e7308 */ /* 0x0003220000000800 */
[----:B--2---:R-:W-:Y:S01]  /*59f0*/  FFMA R39, R50, UR44, -R76 ;  /* 0x0000002c32277c23 */ /* 0x004fe2000800084c */
[----:B-----5:R-:W-:Y:S01]  /*5a00*/  @!P5 FMUL R31, R31, R31 ;  /* 0x0000001f1f1fd220 */ /* 0x020fe20000400000 */
[----:B------:R-:W-:-:S04]  /*5a10*/  FSETP.GEU.AND P5, PT, R47, -126, PT ;  /* 0xc2fc00002f00780b */ /* 0x000fc80003fae000 */
[----:B------:R-:W-:Y:S01]  /*5a20*/  @!P4 FMUL R35, R35, 0.5 ;  /* 0x3f0000002323c820 */ /* 0x000fe20000400000 */
[----:B------:R-:W2:Y:S01]  /*5a30*/  MUFU.EX2 R33, R33 ;  /* 0x0000002100217308 */ /* 0x000ea20000000800 */
[----:B---3--:R-:W-:Y:S01]  /*5a40*/  @!P6 FMUL R42, R42, R42 ;  /* 0x0000002a2a2ae220 */ /* 0x008fe20000400000 */
[----:B------:R-:W-:Y:S01]  /*5a50*/  FSETP.GEU.AND P6, PT, R39, -126, PT ;  /* 0xc2fc00002700780b */ /* 0x000fe20003fce000 */
[----:B-1----:R-:W-:-:S05]  /*5a60*/  FFMA R43, R54, UR44, -R76 ;  /* 0x0000002c362b7c23 */ /* 0x002fca000800084c */
[----:B------:R-:W-:Y:S01]  /*5a70*/  @!P5 FMUL R47, R47, 0.5 ;  /* 0x3f0000002f2fd820 */ /* 0x000fe20000400000 */
[----:B----4-:R-:W-:Y:S01]  /*5a80*/  @!P3 FMUL R46, R46, R46 ;  /* 0x0000002e2e2eb220 */ /* 0x010fe20000400000 */
[----:B------:R-:W-:Y:S01]  /*5a90*/  FSETP.GEU.AND P3, PT, R43, -126, PT ;  /* 0xc2fc00002b00780b */ /* 0x000fe20003f6e000 */
[----:B------:R-:W1:Y:S04]  /*5aa0*/  MUFU.EX2 R35, R35 ;  /* 0x0000002300237308 */ /* 0x000e680000000800 */
[----:B------:R-:W-:Y:S01]  /*5ab0*/  @!P6 FMUL R39, R39, 0.5 ;  /* 0x3f0000002727e820 */ /* 0x000fe20000400000 */
[----:B--2---:R-:W-:Y:S01]  /*5ac0*/  @!P2 FMUL R33, R33, R33 ;  /* 0x000000212121a220 */ /* 0x004fe20000400000 */
[----:B------:R-:W-:Y:S02]  /*5ad0*/  FSETP.GEU.AND P2, PT, R51, -126, PT ;  /* 0xc2fc00003300780b */ /* 0x000fe40003f4e000 */
[----:B------:R2:W3:Y:S04]  /*5ae0*/  MUFU.EX2 R50, R47 ;  /* 0x0000002f00327308 */ /* 0x0004e80000000800 */
[----:B------:R-:W-:-:S04]  /*5af0*/  @!P3 FMUL R43, R43, 0.5 ;  /* 0x3f0000002b2bb820 */ /* 0x000fc80000400000 */
[----:B------:R-:W4:Y:S01]  /*5b00*/  MUFU.EX2 R39, R39 ;  /* 0x0000002700277308 */ /* 0x000f220000000800 */
[--C-:B--2---:R-:W-:Y:S01]  /*5b10*/  FFMA R47, R59, UR44, -R76.reuse ;  /* 0x0000002c3b2f7c23 */ /* 0x104fe2000800084c */
[----:B-1----:R-:W-:Y:S01]  /*5b20*/  @!P4 FMUL R35, R35, R35 ;  /* 0x000000232323c220 */ /* 0x002fe20000400000 */
[----:B------:R-:W-:Y:S01]  /*5b30*/  FSETP.GEU.AND P4, PT, R55, -126, PT ;  /* 0xc2fc00003700780b */ /* 0x000fe20003f8e000 */
[----:B------:R-:W-:Y:S01]  /*5b40*/  @!P2 FMUL R51, R51, 0.5 ;  /* 0x3f0000003333a820 */ /* 0x000fe20000400000 */
[----:B------:R-:W-:Y:S01]  /*5b50*/  FFMA R59, R71, UR44, -R76 ;  /* 0x0000002c473b7c23 */ /* 0x000fe2000800084c */
[----:B------:R-:W-:Y:S01]  /*5b60*/  FADD R71, R36, R73 ;  /* 0x0000004924477221 */ /* 0x000fe20000000000 */
[----:B------:R-:W-:Y:S01]  /*5b70*/  F2FP.F16.F32.PACK_AB R36, R41, R36 ;  /* 0x000000242924723e */ /* 0x000fe200000000ff */
[----:B------:R-:W1:Y:S01]  /*5b80*/  MUFU.EX2 R43, R43 ;  /* 0x0000002b002b7308 */ /* 0x000e620000000800 */
[----:B---3--:R-:W-:Y:S01]  /*5b90*/  @!P5 FMUL R50, R50, R50 ;  /* 0x000000323232d220 */ /* 0x008fe20000400000 */
[----:B------:R-:W-:-:S06]  /*5ba0*/  FSETP.GEU.AND P5, PT, R26, -126, PT ;  /* 0xc2fc00001a00780b */ /* 0x000fcc0003fae000 */
[----:B------:R2:W3:Y:S01]  /*5bb0*/  MUFU.EX2 R54, R51 ;  /* 0x0000003300367308 */ /* 0x0004e20000000800 */
[----:B----4-:R-:W-:Y:S01]  /*5bc0*/  @!P6 FMUL R39, R39, R39 ;  /* 0x000000272727e220 */ /* 0x010fe20000400000 */
[----:B------:R-:W-:Y:S01]  /*5bd0*/  FSETP.GEU.AND P6, PT, R47, -126, PT ;  /* 0xc2fc00002f00780b */ /* 0x000fe20003fce000 */
[----:B------:R-:W-:-:S04]  /*5be0*/  @!P4 FMUL R55, R55, 0.5 ;  /* 0x3f0000003737c820 */ /* 0x000fc80000400000 */
[----:B------:R-:W-:Y:S01]  /*5bf0*/  @!P5 FMUL R26, R26, 0.5 ;  /* 0x3f0000001a1ad820 */ /* 0x000fe20000400000 */
[----:B------:R4:W5:Y:S01]  /*5c00*/  MUFU.EX2 R58, R55 ;  /* 0x00000037003a7308 */ /* 0x0009620000000800 */
[--C-:B--2---:R-:W-:Y:S01]  /*5c10*/  FFMA R51, R63, UR44, -R76.reuse ;  /* 0x0000002c3f337c23 */ /* 0x104fe2000800084c */
[----:B-1----:R-:W-:Y:S01]  /*5c20*/  @!P3 FMUL R43, R43, R43 ;  /* 0x0000002b2b2bb220 */ /* 0x002fe20000400000 */
[----:B------:R-:W-:-:S03]  /*5c30*/  FFMA R63, R75, UR44, -R76 ;  /* 0x0000002c4b3f7c23 */ /* 0x000fc6000800084c */
[----:B------:R-:W-:Y:S01]  /*5c40*/  FSETP.GEU.AND P3, PT, R51, -126, PT ;  /* 0xc2fc00003300780b */ /* 0x000fe20003f6e000 */
[----:B------:R-:W-:Y:S01]  /*5c50*/  @!P6 FMUL R47, R47, 0.5 ;  /* 0x3f0000002f2fe820 */ /* 0x000fe20000400000 */
[----:B------:R1:W2:Y:S01]  /*5c60*/  MUFU.EX2 R62, R26 ;  /* 0x0000001a003e7308 */ /* 0x0002a20000000800 */
[----:B----4-:R-:W-:Y:S01]  /*5c70*/  FFMA R55, R67, UR44, -R76 ;  /* 0x0000002c43377c23 */ /* 0x010fe2000800084c */
[----:B---3--:R-:W-:Y:S01]  /*5c80*/  @!P2 FMUL R54, R54, R54 ;  /* 0x000000363636a220 */ /* 0x008fe20000400000 */
[----:B------:R-:W-:Y:S01]  /*5c90*/  FSETP.GEU.AND P2, PT, R64, -126, PT ;  /* 0xc2fc00004000780b */ /* 0x000fe20003f4e000 */
[----:B------:R-:W-:Y:S01]  /*5ca0*/  FADD R67, R19, R44 ;  /* 0x0000002c13437221 */ /* 0x000fe20000000000 */
[----:B------:R-:W-:-:S03]  /*5cb0*/  F2FP.F16.F32.PACK_AB R44, R44, R57 ;  /* 0x000000392c2c723e */ /* 0x000fc600000000ff */
[----:B------:R-:W3:Y:S01]  /*5cc0*/  MUFU.EX2 R47, R47 ;  /* 0x0000002f002f7308 */ /* 0x000ee20000000800 */
[----:B-----5:R-:W-:Y:S01]  /*5cd0*/  @!P4 FMUL R58, R58, R58 ;  /* 0x0000003a3a3ac220 */ /* 0x020fe20000400000 */
[----:B------:R-:W-:Y:S01]  /*5ce0*/  FSETP.GEU.AND P4, PT, R66, -126, PT ;  /* 0xc2fc00004200780b */ /* 0x000fe20003f8e000 */
[----:B------:R-:W-:Y:S01]  /*5cf0*/  @!P3 FMUL R51, R51, 0.5 ;  /* 0x3f0000003333b820 */ /* 0x000fe20000400000 */
[----:B-1----:R-:W-:Y:S01]  /*5d00*/  FADD R26, R32, R65 ;  /* 0x00000041201a7221 */ /* 0x002fe20000000000 */
[----:B------:R-:W-:-:S03]  /*5d10*/  F2FP.F16.F32.PACK_AB R32, R23, R32 ;  /* 0x000000201720723e */ /* 0x000fc600000000ff */
[----:B------:R-:W-:Y:S01]  /*5d20*/  @!P2 FMUL R64, R64, 0.5 ;  /* 0x3f0000004040a820 */ /* 0x000fe20000400000 */
[----:B--2---:R-:W-:Y:S01]  /*5d30*/  @!P5 FMUL R62, R62, R62 ;  /* 0x0000003e3e3ed220 */ /* 0x004fe20000400000 */
[----:B------:R-:W-:Y:S01]  /*5d40*/  FSETP.GEU.AND P5, PT, R55, -126, PT ;  /* 0xc2fc00003700780b */ /* 0x000fe20003fae000 */
[----:B------:R-:W1:Y:S01]  /*5d50*/  MUFU.EX2 R51, R51 ;  /* 0x0000003300337308 */ /* 0x000e620000000800 */
[----:B------:R-:W-:Y:S01]  /*5d60*/  FADD R75, R13, R26 ;  /* 0x0000001a0d4b7221 */ /* 0x000fe20000000000 */
[----:B------:R-:W-:Y:S01]  /*5d70*/  FADD R26, R28, R57 ;  /* 0x000000391c1a7221 */ /* 0x000fe20000000000 */
[----:B------:R-:W-:Y:S01]  /*5d80*/  FADD R13, R15, R40 ;  /* 0x000000280f0d7221 */ /* 0x000fe20000000000 */
[----:B------:R-:W-:Y:S01]  /*5d90*/  @!P4 FMUL R66, R66, 0.5 ;  /* 0x3f0000004242c820 */ /* 0x000fe20000400000 */
[----:B------:R-:W-:Y:S01]  /*5da0*/  F2FP.F16.F32.PACK_AB R40, R40, R49 ;  /* 0x000000312828723e */ /* 0x000fe200000000ff */
[----:B---3--:R-:W-:Y:S01]  /*5db0*/  @!P6 FMUL R47, R47, R47 ;  /* 0x0000002f2f2fe220 */ /* 0x008fe20000400000 */
[----:B------:R-:W-:Y:S01]  /*5dc0*/  FSETP.GEU.AND P6, PT, R68, -126, PT ;  /* 0xc2fc00004400780b */ /* 0x000fe20003fce000 */
[----:B------:R-:W2:Y:S01]  /*5dd0*/  MUFU.EX2 R64, R64 ;  /* 0x0000004000407308 */ /* 0x000ea20000000800 */
[----:B------:R-:W-:Y:S01]  /*5de0*/  FADD R76, R26, R71 ;  /* 0x000000471a4c7221 */ /* 0x000fe20000000000 */
[----:B------:R-:W-:Y:S01]  /*5df0*/  FADD R71, R13, R72 ;  /* 0x000000480d477221 */ /* 0x000fe20000000000 */
[----:B------:R-:W-:Y:S01]  /*5e00*/  FADD R13, R10, R53 ;  /* 0x000000350a0d7221 */ /* 0x000fe20000000000 */
[----:B------:R-:W-:Y:S01]  /*5e10*/  @!P5 FMUL R55, R55, 0.5 ;  /* 0x3f0000003737d820 */ /* 0x000fe20000400000 */
[----:B------:R-:W-:Y:S01]  /*5e20*/  FADD R72, R14, R69 ;  /* 0x000000450e487221 */ /* 0x000fe20000000000 */
[----:B------:R-:W-:Y:S01]  /*5e30*/  FADD R26, R12, R61 ;  /* 0x0000003d0c1a7221 */ /* 0x000fe20000000000 */
[----:B------:R-:W-:Y:S01]  /*5e40*/  FADD R75, R75, R76 ;  /* 0x0000004c4b4b7221 */ /* 0x000fe20000000000 */
[----:B------:R-:W3:Y:S01]  /*5e50*/  MUFU.EX2 R66, R66 ;  /* 0x0000004200427308 */ /* 0x000ee20000000800 */
[----:B-1----:R-:W-:Y:S01]  /*5e60*/  @!P3 FMUL R51, R51, R51 ;  /* 0x000000333333b220 */ /* 0x002fe20000400000 */
[----:B------:R-:W-:-:S02]  /*5e70*/  FSETP.GEU.AND P3, PT, R70, -126, PT ;  /* 0xc2fc00004600780b */ /* 0x000fc40003f6e000 */
[----:B------:R-:W-:Y:S01]  /*5e80*/  @!P6 FMUL R68, R68, 0.5 ;  /* 0x3f0000004444e820 */ /* 0x000fe20000400000 */
[----:B------:R-:W-:Y:S02]  /*5e90*/  F2FP.F16.F32.PACK_AB R41, R47, R62 ;  /* 0x0000003e2f29723e */ /* 0x000fe400000000ff */
[----:B------:R-:W-:Y:S01]  /*5ea0*/  F2FP.F16.F32.PACK_AB R28, R19, R28 ;  /* 0x0000001c131c723e */ /* 0x000fe200000000ff */
        /* <DEDUP_REMOVED lines=18> */
[----:B------:R-:W-:-:S03]  /*5fd0*/  FSETP.GEU.AND P3, PT, R83, -126, PT ;  /* 0xc2fc00005300780b */ /* 0x000fc60003f6e000 */
[----:B------:R-:W-:Y:S01]  /*5fe0*/  FADD R85, R33, R70 ;  /* 0x0000004621557221 */ /* 0x000fe20000000000 */
[----:B------:R-:W-:Y:S01]  /*5ff0*/  F2FP.F16.F32.PACK_AB R33, R46, R33 ;  /* 0x000000212e21723e */ /* 0x000fe200000000ff */
[----:B------:R-:W-:Y:S01]  /*6000*/  @!P6 FMUL R82, R82, 0.5 ;  /* 0x3f0000005252e820 */ /* 0x000fe20000400000 */
[----:B------:R3:W4:Y:S01]  /*6010*/  MUFU.EX2 R22, R78 ;  /* 0x0000004e00167308 */ /* 0x0007220000000800 */
[----:B-1----:R-:W-:Y:S01]  /*6020*/  @!P2 FMUL R59, R59, R59 ;  /* 0x0000003b3b3ba220 */ /* 0x002fe20000400000 */
[----:B------:R-:W-:-:S05]  /*6030*/  FSETP.GEU.AND P2, PT, R84, -126, PT ;  /* 0xc2fc00005400780b */ /* 0x000fca0003f4e000 */
[----:B------:R-:W-:Y:S01]  /*6040*/  @!P3 FMUL R83, R83, 0.5 ;  /* 0x3f0000005353b820 */ /* 0x000fe20000400000 */
[----:B------:R-:W1:Y:S01]  /*6050*/  MUFU.EX2 R82, R82 ;  /* 0x0000005200527308 */ /* 0x000e620000000800 */
[----:B--2---:R-:W-:Y:S01]  /*6060*/  @!P4 FMUL R63, R63, R63 ;  /* 0x0000003f3f3fc220 */ /* 0x004fe20000400000 */
[----:B------:R-:W-:Y:S01]  /*6070*/  FSETP.GEU.AND P4, PT, R80, -126, PT ;  /* 0xc2fc00005000780b */ /* 0x000fe20003f8e000 */
[----:B---3--:R-:W-:Y:S01]  /*6080*/  FADD R78, R67, R74 ;  /* 0x0000004a434e7221 */ /* 0x008fe20000000000 */
[----:B------:R-:W-:Y:S01]  /*6090*/  FADD R67, R16, R77 ;  /* 0x0000004d10437221 */ /* 0x000fe20000000000 */
[----:B------:R-:W-:Y:S01]  /*60a0*/  FADD R74, R13, R72 ;  /* 0x000000480d4a7221 */ /* 0x000fe20000000000 */
[----:B------:R-:W-:Y:S01]  /*60b0*/  FADD R13, R17, R18 ;  /* 0x00000012110d7221 */ /* 0x000fe20000000000 */
[----:B------:R-:W-:Y:S01]  /*60c0*/  FADD R72, R37, R52 ;  /* 0x0000003425487221 */ /* 0x000fe20000000000 */
[----:B------:R-:W2:Y:S01]  /*60d0*/  MUFU.EX2 R83, R83 ;  /* 0x0000005300537308 */ /* 0x000ea20000000800 */
[----:B----4-:R-:W-:Y:S01]  /*60e0*/  @!P5 FMUL R22, R22, R22 ;  /* 0x000000161616d220 */ /* 0x010fe20000400000 */
[----:B------:R-:W-:Y:S01]  /*60f0*/  FSETP.GEU.AND P5, PT, R86, -126, PT ;  /* 0xc2fc00005600780b */ /* 0x000fe20003fae000 */
[----:B------:R-:W-:Y:S01]  /*6100*/  FADD R79, R26, R67 ;  /* 0x000000431a4f7221 */ /* 0x000fe20000000000 */
[----:B------:R-:W-:Y:S01]  /*6110*/  FADD R26, R21, R20 ;  /* 0x00000014151a7221 */ /* 0x000fe20000000000 */
[----:B------:R-:W-:Y:S01]  /*6120*/  FADD R67, R45, R60 ;  /* 0x0000003c2d437221 */ /* 0x000fe20000000000 */
[----:B------:R-:W-:Y:S01]  /*6130*/  FADD R13, R13, R72 ;  /* 0x000000480d0d7221 */ /* 0x000fe20000000000 */
[----:B------:R-:W-:Y:S01]  /*6140*/  @!P4 FMUL R80, R80, 0.5 ;  /* 0x3f0000005050c820 */ /* 0x000fe20000400000 */
[----:B------:R-:W-:Y:S01]  /*6150*/  FADD R152, R46, R63 ;  /* 0x0000003f2e987221 */ /* 0x000fe20000000000 */
[----:B-1----:R-:W-:Y:S01]  /*6160*/  @!P6 FMUL R82, R82, R82 ;  /* 0x000000525252e220 */ /* 0x002fe20000400000 */
[----:B------:R-:W-:Y:S01]  /*6170*/  FSETP.GEU.AND P6, PT, R87, -126, PT ;  /* 0xc2fc00005700780b */ /* 0x000fe20003fce000 */
[----:B------:R1:W3:Y:S01]  /*6180*/  MUFU.EX2 R81, R80 ;  /* 0x0000005000517308 */ /* 0x0002e20000000800 */
[----:B------:R-:W-:Y:S01]  /*6190*/  FADD R72, R26, R67 ;  /* 0x000000431a487221 */ /* 0x000fe20000000000 */
[----:B------:R-:W-:Y:S01]  /*61a0*/  FADD R26, R25, R62 ;  /* 0x0000003e191a7221 */ /* 0x000fe20000000000 */
[----:B------:R-:W-:Y:S01]  /*61b0*/  FADD R153, R39, R82 ;  /* 0x0000005227997221 */ /* 0x000fe20000000000 */
[----:B------:R-:W-:Y:S01]  /*61c0*/  @!P5 FMUL R86, R86, 0.5 ;  /* 0x3f0000005656d820 */ /* 0x000fe20000400000 */
[----:B------:R-:W-:Y:S01]  /*61d0*/  FADD R67, R30, R47 ;  /* 0x0000002f1e437221 */ /* 0x000fe20000000000 */
[----:B--2---:R-:W-:Y:S01]  /*61e0*/  @!P3 FMUL R83, R83, R83 ;  /* 0x000000535353b220 */ /* 0x004fe20000400000 */
[----:B------:R-:W-:Y:S01]  /*61f0*/  FSETP.GEU.AND P3, PT, R11, -126, PT ;  /* 0xc2fc00000b00780b */ /* 0x000fe20003f6e000 */
[----:B------:R-:W-:Y:S01]  /*6200*/  FADD R155, R26, R85 ;  /* 0x000000551a9b7221 */ /* 0x000fe20000000000 */
[----:B-1----:R-:W-:Y:S01]  /*6210*/  FADD R80, R29, R66 ;  /* 0x000000421d507221 */ /* 0x002fe20000000000 */
[----:B------:R-:W1:Y:S01]  /*6220*/  MUFU.EX2 R86, R86 ;  /* 0x0000005600567308 */ /* 0x000e620000000800 */
[----:B------:R-:W-:Y:S01]  /*6230*/  FADD R26, R27, R64 ;  /* 0x000000401b1a7221 */ /* 0x000fe20000000000 */
[----:B------:R-:W-:Y:S01]  /*6240*/  @!P6 FMUL R87, R87, 0.5 ;  /* 0x3f0000005757e820 */ /* 0x000fe20000400000 */
[----:B------:R-:W-:Y:S01]  /*6250*/  FADD R85, R35, R22 ;  /* 0x0000001623557221 */ /* 0x000fe20000000000 */
[----:B------:R-:W-:Y:S01]  /*6260*/  FADD R158, R80, R153 ;  /* 0x00000099509e7221 */ /* 0x000fe20000000000 */
[----:B------:R-:W-:Y:S01]  /*6270*/  FADD R156, R67, R152 ;  /* 0x00000098439c7221 */ /* 0x000fe20000000000 */
[----:B------:R-:W-:Y:S01]  /*6280*/  FADD R67, R38, R55 ;  /* 0x0000003726437221 */ /* 0x000fe20000000000 */
[----:B------:R-:W-:Y:S01]  /*6290*/  FADD R80, R54, R83 ;  /* 0x0000005336507221 */ /* 0x000fe20000000000 */
[----:B------:R-:W2:Y:S01]  /*62a0*/  MUFU.EX2 R87, R87 ;  /* 0x0000005700577308 */ /* 0x000ea20000000800 */
[----:B------:R-:W-:Y:S01]  /*62b0*/  @!P2 FMUL R84, R84, 0.5 ;  /* 0x3f0000005454a820 */ /* 0x000fe20000400000 */
[----:B------:R-:W-:Y:S01]  /*62c0*/  @!P3 FMUL R11, R11, 0.5 ;  /* 0x3f0000000b0bb820 */ /* 0x000fe20000400000 */
[----:B---3--:R-:W-:Y:S01]  /*62d0*/  @!P4 FMUL R81, R81, R81 ;  /* 0x000000515151c220 */ /* 0x008fe20000400000 */
[----:B------:R-:W-:Y:S01]  /*62e0*/  FADD R157, R26, R85 ;  /* 0x000000551a9d7221 */ /* 0x000fe20000000000 */
[----:B------:R-:W-:Y:S01]  /*62f0*/  FADD R159, R67, R80 ;  /* 0x00000050439f7221 */ /* 0x000fe20000000000 */
[----:B------:R-:W-:Y:S01]  /*6300*/  FADD R80, R31, R68 ;  /* 0x000000441f507221 */ /* 0x000fe20000000000 */
[----:B------:R-:W-:Y:S01]  /*6310*/  FADD R67, R34, R51 ;  /* 0x0000003322437221 */ /* 0x000fe20000000000 */
[----:B------:R-:W3:Y:S01]  /*6320*/  MUFU.EX2 R26, R11 ;  /* 0x0000000b001a7308 */ /* 0x000ee20000000800 */
[----:B-1----:R-:W-:Y:S01]  /*6330*/  @!P5 FMUL R86, R86, R86 ;  /* 0x000000565656d220 */ /* 0x002fe20000400000 */
[----:B------:R-:W-:Y:S01]  /*6340*/  FADD R152, R50, R81 ;  /* 0x0000005132987221 */ /* 0x000fe20000000000 */
[----:B------:R-:W-:Y:S01]  /*6350*/  FADD R85, R42, R59 ;  /* 0x0000003b2a557221 */ /* 0x000fe20000000000 */
[----:B------:R-:W-:Y:S01]  /*6360*/  FADD R71, R71, R78 ;  /* 0x0000004e47477221 */ /* 0x000fe20000000000 */
[----:B------:R-:W-:Y:S01]  /*6370*/  FADD R153, R43, R86 ;  /* 0x000000562b997221 */ /* 0x000fe20000000000 */
[----:B------:R-:W-:Y:S01]  /*6380*/  FADD R67, R67, R152 ;  /* 0x0000009843437221 */ /* 0x000fe20000000000 */
[----:B------:R-:W-:Y:S01]  /*6390*/  FADD R74, R74, R79 ;  /* 0x0000004f4a4a7221 */ /* 0x000fe20000000000 */
[----:B------:R-:W1:Y:S01]  /*63a0*/  MUFU.EX2 R11, R84 ;  /* 0x00000054000b7308 */ /* 0x000e620000000800 */
[----:B--2---:R-:W-:Y:S01]  /*63b0*/  @!P6 FMUL R87, R87, R87 ;  /* 0x000000575757e220 */ /* 0x004fe20000400000 */
[----:B------:R-:W-:Y:S01]  /*63c0*/  FADD R80, R80, R153 ;  /* 0x0000009950507221 */ /* 0x000fe20000000000 */
        /* <DEDUP_REMOVED lines=9> */
[----:B------:R-:W-:Y:S01]  /*6460*/  SHF.L.U32 R13, R9, 0x1f, RZ ;  /* 0x0000001f090d7819 */ /* 0x000fe200000006ff */
[----:B------:R-:W-:Y:S01]  /*6470*/  FADD R67, R67, R154 ;  /* 0x0000009a43437221 */ /* 0x000fe20000000000 */
[----:B------:R-:W-:Y:S01]  /*6480*/  FADD R71, R74, R71 ;  /* 0x000000474a477221 */ /* 0x000fe20000000000 */
[----:B---3--:R-:W-:Y:S01]  /*6490*/  @!P3 FMUL R26, R26, R26 ;  /* 0x0000001a1a1ab220 */ /* 0x008fe20000400000 */
[----:B------:R-:W-:Y:S01]  /*64a0*/  F2FP.F16.F32.PACK_AB R27, R34, R27 ;  /* 0x0000001b221b723e */ /* 0x000fe200000000ff */
[----:B------:R-:W-:Y:S01]  /*64b0*/  FADD R67, R156, R67 ;  /* 0x000000439c437221 */ /* 0x000fe20000000000 */
[----:B-1----:R-:W-:Y:S01]  /*64c0*/  @!P2 FMUL R11, R11, R11 ;  /* 0x0000000b0b0ba220 */ /* 0x002fe20000400000 */
[----:B------:R-:W-:Y:S01]  /*64d0*/  F2FP.F16.F32.PACK_AB R34, R37, R14 ;  /* 0x0000000e2522723e */ /* 0x000fe200000000ff */
[----:B------:R1:W2:Y:S01]  /*64e0*/  SYNCS.PHASECHK.TRANS64.TRYWAIT P2, [UR10+0x30000], R13 ;  /* 0x0300000dff0075a7 */ /* 0x0002a2000804014a */
[----:B------:R-:W-:Y:S01]  /*64f0*/  FADD R80, R80, R67 ;  /* 0x0000004350507221 */ /* 0x000fe20000000000 */
[----:B------:R-:W-:Y:S01]  /*6500*/  F2FP.F16.F32.PACK_AB R37, R54, R39 ;  /* 0x000000273625723e */ /* 0x000fe200000000ff */
[----:B------:R-:W-:Y:S01]  /*6510*/  FFMA R3, R26, R3, R71 ;  /* 0x000000031a037223 */ /* 0x000fe20000000047 */
[----:B------:R-:W-:Y:S01]  /*6520*/  F2FP.F16.F32.PACK_AB R29, R38, R29 ;  /* 0x0000001d261d723e */ /* 0x000fe200000000ff */
[-C--:B------:R-:W-:Y:S01]  /*6530*/  FMUL R88, R88, R26.reuse ;  /* 0x0000001a58587220 */ /* 0x080fe20000400000 */
[----:B------:R-:W-:Y:S01]  /*6540*/  F2FP.F16.F32.PACK_AB R31, R42, R31 ;  /* 0x0000001f2a1f723e */ /* 0x000fe200000000ff */
[-C--:B------:R-:W-:Y:S01]  /*6550*/  FMUL R89, R89, R26.reuse ;  /* 0x0000001a59597220 */ /* 0x080fe20000400000 */
[----:B------:R-:W-:Y:S01]  /*6560*/  F2FP.F16.F32.PACK_AB R35, R50, R35 ;  /* 0x000000233223723e */ /* 0x000fe200000000ff */
[-C--:B------:R-:W-:Y:S01]  /*6570*/  FMUL R92, R92, R26.reuse ;  /* 0x0000001a5c5c7220 */ /* 0x080fe20000400000 */
[----:B------:R-:W-:Y:S01]  /*6580*/  F2FP.F16.F32.PACK_AB R39, R58, R43 ;  /* 0x0000002b3a27723e */ /* 0x000fe200000000ff */
[-C--:B------:R-:W-:Y:S01]  /*6590*/  FMUL R93, R93, R26.reuse ;  /* 0x0000001a5d5d7220 */ /* 0x080fe20000400000 */
        /* <DEDUP_REMOVED lines=27> */
[----:B------:R-:W-:Y:S01]  /*6750*/  FMUL R149, R149, R26 ;  /* 0x0000001a95957220 */ /* 0x000fe20000400000 */
[----:B------:R-:W-:Y:S01]  /*6760*/  F2FP.F16.F32.PACK_AB R25, R30, R25 ;  /* 0x000000191e19723e */ /* 0x000fe200000000ff */
[----:B------:R-:W-:Y:S01]  /*6770*/  FFMA R4, R11, R4, R80 ;  /* 0x000000040b047223 */ /* 0x000fe20000000050 */
[----:B------:R-:W-:Y:S01]  /*6780*/  F2FP.F16.F32.PACK_AB R38, R45, R16 ;  /* 0x000000102d26723e */ /* 0x000fe200000000ff */
[----:B------:R-:W-:Y:S01]  /*6790*/  FMUL R90, R90, R11 ;  /* 0x0000000b5a5a7220 */ /* 0x000fe20000400000 */
[----:B------:R-:W-:Y:S01]  /*67a0*/  F2FP.F16.F32.PACK_AB R42, R18, R53 ;  /* 0x00000035122a723e */ /* 0x000fe200000000ff */
[-C--:B------:R-:W-:Y:S01]  /*67b0*/  FMUL R91, R91, R11.reuse ;  /* 0x0000000b5b5b7220 */ /* 0x080fe20000400000 */
[----:B------:R-:W-:Y:S01]  /*67c0*/  F2FP.F16.F32.PACK_AB R43, R51, R64 ;  /* 0x00000040332b723e */ /* 0x000fe200000000ff */
[----:B------:R-:W-:Y:S01]  /*67d0*/  FMUL R94, R94, R11 ;  /* 0x0000000b5e5e7220 */ /* 0x000fe20000400000 */
        /* <DEDUP_REMOVED lines=39> */
[----:B------:R-:W-:Y:S01]  /*6a50*/  F2FP.F16.F32.PACK_AB R54, R60, R77 ;  /* 0x0000004d3c36723e */ /* 0x000fe200000000ff */
[----:B-12---:R-:W-:Y:S06]  /*6a60*/  @!P0 BRA `(.L_x_27) ;  /* 0x0000000000048947 */ /* 0x006fec0003800000 */
[----:B------:R-:W-:Y:S01]  /*6a70*/  BPT.TRAP 0x1 ;  /* 0x000000040000795c */ /* 0x000fe20000300000 */
.L_x_27:
[----:B------:R-:W-:Y:S05]  /*6a80*/  @P2 BRA `(.L_x_28) ;  /* 0x0000000000082947 */ /* 0x000fea0003800000 */
[----:B------:R-:W1:Y:S02]  /*6a90*/  SYNCS.PHASECHK.TRANS64.TRYWAIT P2, [UR10+0x30000], R13 ;  /* 0x0300000dff0075a7 */ /* 0x000e64000804014a */
[----:B-1----:R-:W-:Y:S05]  /*6aa0*/  @!P2 BRA `(.L_x_29) ;  /* 0x0000006c0004a947 */ /* 0x002fea0003800000 */
.L_x_28:
[----:B------:R-:W-:Y:S01]  /*6ab0*/  ULEA UR10, UR5, UR7, 0xb ;  /* 0x00000007050a7291 */ /* 0x000fe2000f8e583f */
[----:B------:R-:W-:Y:S01]  /*6ac0*/  WARPGROUP.ARRIVE ;  /* 0x00000000000079c5 */ /* 0x000fe20000000000 */
[----:B------:R-:W-:Y:S01]  /*6ad0*/  UMOV UR11, 0x40000040 ;  /* 0x40000040000b7882 */ /* 0x000fe20000000000 */
[----:B------:R-:W-:Y:S01]  /*6ae0*/  UMOV UR15, 0x40000040 ;  /* 0x40000040000f7882 */ /* 0x000fe20000000000 */
[----:B------:R-:W-:Y:S01]  /*6af0*/  UIADD3 UR14, UR10, 0x80, URZ ;  /* 0x000000800a0e7890 */ /* 0x000fe2000fffe03f */
[----:B------:R-:W-:-:S04]  /*6b00*/  F2FP.F16.F32.PACK_AB R55, R87, R86 ;  /* 0x000000565737723e */ /* 0x000fc800000000ff */
[----:B------:R-:W-:Y:S01]  /*6b10*/  HGMMA.64x128x16.F32 R88, R24, gdesc[UR8].tnspB, R88, gsb0 ;  /* 0x41e0000818587df0 */ /* 0x000fe20008000858 */
[----:B------:R-:W-:Y:S02]  /*6b20*/  UMOV UR11, 0x40000040 ;  /* 0x40000040000b7882 */ /* 0x000fe40000000000 */
        /* <DEDUP_REMOVED lines=25> */
[----:B------:R-:W-:Y:S01]  /*6cc0*/  UIADD3 UR10, UR10, 0x380, URZ ;  /* 0x000003800a0a7890 */ /* 0x000fe2000fffe03f */
[----:B------:R-:W-:Y:S02]  /*6cd0*/  WARPGROUP.DEPBAR.LE gsb0, 0x0 ;  /* 0x00008000000079c5 */ /* 0x000fe40000010000 */
[----:B------:R-:W-:-:S06]  /*6ce0*/  WARPGROUP.ARRIVE ;  /* 0x00000000000079c5 */ /* 0x000fcc0000000000 */
[----:B------:R-:W-:Y:S03]  /*6cf0*/  HGMMA.64x128x16.F32 R88, R48, gdesc[UR12].tnspB, R88, gsb0 ;  /* 0x41e0000c30587df0 */ /* 0x000fe60008000858 */
[----:B------:R-:W-:Y:S02]  /*6d00*/  WARPGROUP.DEPBAR.LE gsb0, 0x0 ;  /* 0x00008000000079c5 */ /* 0x000fe40000010000 */
[----:B------:R-:W-:-:S07]  /*6d10*/  WARPGROUP.ARRIVE ;  /* 0x00000000000079c5 */ /* 0x000fce0000000000 */
[----:B------:R-:W-:Y:S03]  /*6d20*/  HGMMA.64x128x16.F32 R88, R52, gdesc[UR8].tnspB, R88, gsb0 ;  /* 0x41e0000834587df0 */ /* 0x000fe60008000858 */
[----:B------:R-:W-:Y:S02]  /*6d30*/  WARPGROUP.DEPBAR.LE gsb0, 0x0 ;  /* 0x00008000000079c5 */ /* 0x000fe40000010000 */
[----:B------:R-:W-:Y:S05]  /*6d40*/  @!P0 BRA `(.L_x_30) ;  /* 0x0000000000048947 */ /* 0x000fea0003800000 */
[----:B------:R-:W-:Y:S01]  /*6d50*/  BPT.TRAP 0x1 ;  /* 0x000000040000795c */ /* 0x000fe20000300000 */
.L_x_30:
[----:B------:R-:W-:-:S04]  /*6d60*/  ULEA UR10, UR39, UR38, 0x3 ;  /* 0x00000026270a7291 */ /* 0x000fc8000f8e183f */
[----:B------:R-:W-:-:S04]  /*6d70*/  UIADD3 UR10, UR10, 0x30028, URZ ;  /* 0x000300280a0a7890 */ /* 0x000fc8000fffe03f */
[----:B------:R-:W-:-:S09]  /*6d80*/  UPRMT UR10, URZ, 0x654, UR10 ;  /* 0x000006543f0a7896 */ /* 0x000fd2000800000a */
[----:B------:R-:W-:Y:S01]  /*6d90*/  SYNCS.ARRIVE.TRANS64.RED.A1T0 RZ, [UR10], RZ ;  /* 0x000000ffffff79a7 */ /* 0x000fe2000810040a */
[----:B------:R-:W-:Y:S05]  /*6da0*/  @P1 BRA `(.L_x_31) ;  /* 0x0000000000041947 */ /* 0x000fea0003800000 */
[----:B------:R-:W-:Y:S01]  /*6db0*/  BPT.TRAP 0x1 ;  /* 0x000000040000795c */ /* 0x000fe20000300000 */
.L_x_31:
[----:B------:R-:W-:-:S04]  /*6dc0*/  UIADD3 UR39, UR39, 0x1, URZ ;  /* 0x0000000127277890 */ /* 0x000fc8000fffe03f */
[----:B------:R-:W-:-:S04]  /*6dd0*/  UISETP.NE.AND UP0, UPT, UR39, 0x5, UPT ;  /* 0x000000052700788c */ /* 0x000fc8000bf05270 */
[----:B------:R-:W-:Y:S01]  /*6de0*/  USEL UR39, UR39, URZ, UP0 ;  /* 0x0000003f27277287 */ /* 0x000fe20008000000 */
[----:B------:R-:W-:Y:S11]  /*6df0*/  @!P0 BRA `(.L_x_32) ;  /* 0x0000000000048947 */ /* 0x000ff60003800000 */
[----:B------:R-:W-:Y:S01]  /*6e00*/  BPT.TRAP 0x1 ;  /* 0x000000040000795c */ /* 0x000fe20000300000 */
.L_x_32:
[----:B------:R-:W-:-:S04]  /*6e10*/  ULEA UR10, UR39, UR38, 0x3 ;  /* 0x00000026270a7291 */ /* 0x000fc8000f8e183f */
[----:B------:R-:W-:-:S04]  /*6e20*/  UIADD3 UR10, UR10, 0x30028, URZ ;  /* 0x000300280a0a7890 */ /* 0x000fc8000fffe03f */
[----:B------:R-:W-:-:S09]  /*6e30*/  UPRMT UR10, URZ, 0x654, UR10 ;  /* 0x000006543f0a7896 */ /* 0x000fd2000800000a */
[----:B------:R-:W-:Y:S01]  /*6e40*/  SYNCS.ARRIVE.TRANS64.RED.A1T0 RZ, [UR10], RZ ;  /* 0x000000ffffff79a7 */ /* 0x000fe2000810040a */
[----:B------:R-:W-:Y:S05]  /*6e50*/  @P1 BRA `(.L_x_33) ;  /* 0x0000000000041947 */ /* 0x000fea0003800000 */
[----:B------:R-:W-:Y:S01]  /*6e60*/  BPT.TRAP 0x1 ;  /* 0x000000040000795c */ /* 0x000fe20000300000 */
.L_x_33:
[----:B------:R-:W-:Y:S01]  /*6e70*/  UIADD3 UR5, UR5, 0x1, URZ ;  /* 0x0000000105057890 */ /* 0x000fe2000fffe03f */
[C---:B------:R-:W-:Y:S01]  /*6e80*/  ISETP.GT.AND P2, PT, R8.reuse, 0x2, PT ;  /* 0x000000020800780c */ /* 0x040fe20003f44270 */
[----:B------:R-:W-:Y:S01]  /*6e90*/  UIADD3 UR39, UR39, 0x1, URZ ;  /* 0x0000000127277890 */ /* 0x000fe2000fffe03f */
[----:B------:R-:W-:Y:S01]  /*6ea0*/  IADD3 R8, R8, -0x1, RZ ;  /* 0xffffffff08087810 */ /* 0x000fe20007ffe0ff */
[----:B------:R-:W-:Y:S01]  /*6eb0*/  UISETP.NE.AND UP2, UPT, UR5, 0x5, UPT ;  /* 0x000000050500788c */ /* 0x000fe2000bf45270 */
[----:B------:R-:W-:Y:S01]  /*6ec0*/  IADD3 R5, R5, 0x80, RZ ;  /* 0x0000008005057810 */ /* 0x000fe20007ffe0ff */
[----:B------:R-:W-:Y:S01]  /*6ed0*/  UISETP.NE.AND UP0, UPT, UR39, 0x5, UPT ;  /* 0x000000052700788c */ /* 0x000fe2000bf05270 */
[----:B------:R-:W-:Y:S01]  /*6ee0*/  IMAD.MOV.U32 R11, RZ, RZ, R6 ;  /* 0x000000ffff0b7224 */ /* 0x000fe200078e0006 */
[----:B------:R-:W-:Y:S01]  /*6ef0*/  USEL UR10, URZ, 0x1, UP2 ;  /* 0x000000013f0a7887 */ /* 0x000fe20009000000 */
[----:B-1----:R-:W-:Y:S01]  /*6f00*/  MOV R13, R7 ;  /* 0x00000007000d7202 */ /* 0x002fe20000000f00 */
[----:B------:R-:W-:-:S02]  /*6f10*/  USEL UR39, UR39, URZ, UP0 ;  /* 0x0000003f27277287 */ /* 0x000fc40008000000 */
[----:B------:R-:W-:Y:S02]  /*6f20*/  USEL UR5, UR5, URZ, UP2 ;  /* 0x0000003f05057287 */ /* 0x000fe40009000000 */
[----:B------:R-:W-:Y:S01]  /*6f30*/  LOP3.LUT R9, R9, UR10, RZ, 0x3c, !PT ;  /* 0x0000000a09097c12 */ /* 0x000fe2000f8e3cff */
[----:B------:R-:W-:Y:S09]  /*6f40*/  @P2 BRA `(.L_x_34) ;  /* 0xffffffd000fc2947 */ /* 0x000ff2000383ffff */
.L_x_23:
[----:B------:R-:W-:-:S13]  /*6f50*/  ISETP.GE.AND P2, PT, R8, 0x1, PT ;  /* 0x000000010800780c */ /* 0x000fda0003f46270 */
[----:B------:R-:W-:Y:S05]  /*6f60*/  @!P2 BRA `(.L_x_35) ;  /* 0x000000340088a947 */ /* 0x000fea0003800000 */
[----:B------:R-:W-:Y:S01]  /*6f70*/  MOV R10, R6 ;  /* 0x00000006000a7202 */ /* 0x000fe20000000f00 */
[----:B------:R-:W-:Y:S01]  /*6f80*/  ULDC UR44, c[0x0][0x604] ;  /* 0x00018100002c7ab9 */ /* 0x000fe20000000800 */
[----:B------:R-:W-:-:S07]  /*6f90*/  MOV R11, R7 ;  /* 0x00000007000b7202 */ /* 0x000fce0000000f00 */
.L_x_46:
[----:B------:R-:W-:Y:S05]  /*6fa0*/  @!P0 BRA `(.L_x_36) ;  /* 0x0000000000048947 */ /* 0x000fea0003800000 */
[----:B------:R-:W-:Y:S01]  /*6fb0*/  BPT.TRAP 0x1 ;  /* 0x000000040000795c */ /* 0x000fe20000300000 */
.L_x_36:
[----:B------:R-:W-:Y:S01]  /*6fc0*/  ULEA UR10, UR5, UR38, 0x3 ;  /* 0x00000026050a7291 */ /* 0x000fe2000f8e183f */
[----:B------:R-:W-:-:S08]  /*6fd0*/  SHF.L.U32 R6, R9, 0x1f, RZ ;  /* 0x0000001f09067819 */ /* 0x000fd000000006ff */
[----:B------:R-:W1:Y:S02]  /*6fe0*/  SYNCS.PHASECHK.TRANS64.TRYWAIT P2, [UR10+0x30000], R6 ;  /* 0x03000006ff0075a7 */ /* 0x000e64000804014a */
[----:B-1----:R-:W-:Y:S05]  /*6ff0*/  @!P2 BRA `(.L_x_37) ;  /* 0x0000006400c8a947 */ /* 0x002fea0003800000 */
.L_x_110:
        /* <DEDUP_REMOVED lines=47> */
.L_x_38:
[C---:B------:R-:W-:Y:S01]  /*72f0*/  IADD3 R13, R5.reuse, 0x1, RZ ;  /* 0x00000001050d7810 */ /* 0x040fe20007ffe0ff */
[C---:B------:R-:W-:Y:S01]  /*7300*/  VIADD R15, R5.reuse, 0x8 ;  /* 0x00000008050f7836 */ /* 0x040fe20000000000 */
[C---:B------:R-:W-:Y:S01]  /*7310*/  ISETP.GE.AND P2, PT, R0.reuse, R5, PT ;  /* 0x000000050000720c */ /* 0x040fe20003f46270 */
[C---:B------:R-:W-:Y:S01]  /*7320*/  VIADD R153, R5.reuse, 0x19 ;  /* 0x0000001905997836 */ /* 0x040fe20000000000 */
[----:B------:R-:W-:Y:S01]  /*7330*/  ISETP.GE.AND P3, PT, R0, R13, PT ;  /* 0x0000000d0000720c */ /* 0x000fe20003f66270 */
[C---:B------:R-:W-:Y:S01]  /*7340*/  VIADD R173, R5.reuse, 0x41 ;  /* 0x0000004105ad7836 */ /* 0x040fe20000000000 */
[----:B-1----:R-:W-:Y:S01]  /*7350*/  FSEL R7, R24, -INF , P2 ;  /* 0xff80000018077808 */ /* 0x002fe20001000000 */
[C---:B------:R-:W-:Y:S01]  /*7360*/  VIADD R193, R5.reuse, 0x69 ;  /* 0x0000006905c17836 */ /* 0x040fe20000000000 */
[----:B------:R-:W-:Y:S01]  /*7370*/  IADD3 R17, R5, 0x9, RZ ;  /* 0x0000000905117810 */ /* 0x000fe20007ffe0ff */
[----:B------:R-:W-:Y:S01]  /*7380*/  ULEA UR10, UR5, UR38, 0x3 ;  /* 0x00000026050a7291 */ /* 0x000fe2000f8e183f */
[----:B------:R-:W-:-:S02]  /*7390*/  ISETP.GE.AND P2, PT, R0, R15, PT ;  /* 0x0000000f0000720c */ /* 0x000fc40003f46270 */
[----:B------:R-:W-:Y:S02]  /*73a0*/  FSEL R25, R25, -INF , P3 ;  /* 0xff80000019197808 */ /* 0x000fe40001800000 */
[----:B------:R-:W-:Y:S02]  /*73b0*/  FMNMX R6, R7, R10, !PT ;  /* 0x0000000a07067209 */ /* 0x000fe40007800000 */
[----:B------:R-:W-:Y:S02]  /*73c0*/  IADD3 R19, R5, 0x10, RZ ;  /* 0x0000001005137810 */ /* 0x000fe40007ffe0ff */
[----:B------:R-:W-:Y:S02]  /*73d0*/  ISETP.GE.AND P3, PT, R0, R17, PT ;  /* 0x000000110000720c */ /* 0x000fe40003f66270 */
[----:B------:R-:W-:Y:S02]  /*73e0*/  FSEL R28, R28, -INF , P2 ;  /* 0xff8000001c1c7808 */ /* 0x000fe40001000000 */
[----:B------:R-:W-:-:S02]  /*73f0*/  FMNMX R23, R25, R6, !PT ;  /* 0x0000000619177209 */ /* 0x000fc40007800000 */
[----:B------:R-:W-:Y:S02]  /*7400*/  IADD3 R21, R5, 0x11, RZ ;  /* 0x0000001105157810 */ /* 0x000fe40007ffe0ff */
[----:B------:R-:W-:Y:S02]  /*7410*/  ISETP.GE.AND P2, PT, R0, R19, PT ;  /* 0x000000130000720c */ /* 0x000fe40003f46270 */
[----:B------:R-:W-:Y:S02]  /*7420*/  FSEL R29, R29, -INF , P3 ;  /* 0xff8000001d1d7808 */ /* 0x000fe40001800000 */
[----:B------:R-:W-:Y:S02]  /*7430*/  FMNMX R6, R28, R23, !PT ;  /* 0x000000171c067209 */ /* 0x000fe40007800000 */
[----:B------:R-:W-:Y:S02]  /*7440*/  IADD3 R23, R5, 0x18, RZ ;  /* 0x0000001805177810 */ /* 0x000fe40007ffe0ff */
[----:B------:R-:W-:-:S02]  /*7450*/  ISETP.GE.AND P3, PT, R0, R21, PT ;  /* 0x000000150000720c */ /* 0x000fc40003f66270 */
[----:B------:R-:W-:Y:S02]  /*7460*/  FSEL R32, R32, -INF , P2 ;  /* 0xff80000020207808 */ /* 0x000fe40001000000 */
[----:B------:R-:W-:Y:S02]  /*7470*/  FMNMX R155, R29, R6, !PT ;  /* 0x000000061d9b7209 */ /* 0x000fe40007800000 */
[----:B------:R-:W-:Y:S02]  /*7480*/  ISETP.GE.AND P2, PT, R0, R23, PT ;  /* 0x000000170000720c */ /* 0x000fe40003f46270 */
[----:B------:R-:W-:Y:S02]  /*7490*/  FSEL R33, R33, -INF , P3 ;  /* 0xff80000021217808 */ /* 0x000fe40001800000 */
[----:B------:R-:W-:Y:S02]  /*74a0*/  FMNMX R6, R32, R155, !PT ;  /* 0x0000009b20067209 */ /* 0x000fe40007800000 */
[----:B------:R-:W-:-:S02]  /*74b0*/  IADD3 R155, R5, 0x20, RZ ;  /* 0x00000020059b7810 */ /* 0x000fc40007ffe0ff */
[----:B------:R-:W-:Y:S02]  /*74c0*/  ISETP.GE.AND P3, PT, R0, R153, PT ;  /* 0x000000990000720c */ /* 0x000fe40003f66270 */
[----:B------:R-:W-:Y:S02]  /*74d0*/  FSEL R36, R36, -INF , P2 ;  /* 0xff80000024247808 */ /* 0x000fe40001000000 */
[----:B------:R-:W-:Y:S02]  /*74e0*/  FMNMX R159, R33, R6, !PT ;  /* 0x00000006219f7209 */ /* 0x000fe40007800000 */
[----:B------:R-:W-:Y:S02]  /*74f0*/  IADD3 R157, R5, 0x21, RZ ;  /* 0x00000021059d7810 */ /* 0x000fe40007ffe0ff */
[----:B------:R-:W-:Y:S02]  /*7500*/  ISETP.GE.AND P2, PT, R0, R155, PT ;  /* 0x0000009b0000720c */ /* 0x000fe40003f46270 */
[----:B------:R-:W-:-:S02]  /*7510*/  FSEL R37, R37, -INF , P3 ;  /* 0xff80000025257808 */ /* 0x000fc40001800000 */
[----:B------:R-:W-:Y:S02]  /*7520*/  FMNMX R6, R36, R159, !PT ;  /* 0x0000009f24067209 */ /* 0x000fe40007800000 */
[----:B------:R-:W-:Y:S02]  /*7530*/  IADD3 R159, R5, 0x28, RZ ;  /* 0x00000028059f7810 */ /* 0x000fe40007ffe0ff */
[----:B------:R-:W-:Y:S02]  /*7540*/  ISETP.GE.AND P3, PT, R0, R157, PT ;  /* 0x0000009d0000720c */ /* 0x000fe40003f66270 */
[----:B------:R-:W-:Y:S02]  /*7550*/  FSEL R40, R40, -INF , P2 ;  /* 0xff80000028287808 */ /* 0x000fe40001000000 */
[----:B------:R-:W-:Y:S02]  /*7560*/  FMNMX R163, R37, R6, !PT ;  /* 0x0000000625a37209 */ /* 0x000fe40007800000 */
[----:B------:R-:W-:-:S02]  /*7570*/  IADD3 R161, R5, 0x29, RZ ;  /* 0x0000002905a17810 */ /* 0x000fc40007ffe0ff */
[----:B------:R-:W-:Y:S02]  /*7580*/  ISETP.GE.AND P2, PT, R0, R159, PT ;  /* 0x0000009f0000720c */ /* 0x000fe40003f46270 */
[----:B------:R-:W-:Y:S02]  /*7590*/  FSEL R41, R41, -INF , P3 ;  /* 0xff80000029297808 */ /* 0x000fe40001800000 */
[----:B------:R-:W-:Y:S01]  /*75a0*/  FMNMX R6, R40, R163, !PT ;  /* 0x000000a328067209 */ /* 0x000fe20007800000 */
[----:B------:R-:W-:Y:S01]  /*75b0*/  VIADD R163, R5, 0x30 ;  /* 0x0000003005a37836 */ /* 0x000fe20000000000 */
        /* <DEDUP_REMOVED lines=37> */
[----:B------:R-:W-:Y:S01]  /*7810*/  FMNMX R6, R60, R183, !PT ;  /* 0x000000b73c067209 */ /* 0x000fe20007800000 */
[----:B------:R-:W-:Y:S01]  /*7820*/  VIADD R183, R5, 0x58 ;  /* 0x0000005805b77836 */ /* 0x000fe20000000000 */
        /* <DEDUP_REMOVED lines=38> */
[----:B------:R-:W-:Y:S02]  /*7a90*/  ISETP.GE.AND P3, PT, R0, R201, PT ;  /* 0x000000c90000720c */ /* 0x000fe40003f66270 */
[----:B------:R-:W-:Y:S02]  /*7aa0*/  FSEL R84, R84, -INF , P2 ;  /* 0xff80000054547808 */ /* 0x000fe40001000000 */
[----:B------:R-:W-:Y:S02]  /*7ab0*/  FMNMX R203, R81, R6, !PT ;  /* 0x0000000651cb7209 */ /* 0x000fe40007800000 */
[----:B------:R-:W-:Y:S02]  /*7ac0*/  FSEL R85, R85, -INF , P3 ;  /* 0xff80000055557808 */ /* 0x000fe40001800000 */
[----:B------:R-:W-:-:S02]  /*7ad0*/  FMNMX R6, R84, R203, !PT ;  /* 0x000000cb54067209 */ /* 0x000fc40007800000 */
[C---:B------:R-:W-:Y:S02]  /*7ae0*/  ISETP.GE.AND P3, PT, R2.reuse, R13, PT ;  /* 0x0000000d0200720c */ /* 0x040fe40003f66270 */
[----:B------:R-:W-:Y:S02]  /*7af0*/  FMNMX R6, R85, R6, !PT ;  /* 0x0000000655067209 */ /* 0x000fe40007800000 */
[C---:B------:R-:W-:Y:S02]  /*7b00*/  ISETP.GE.AND P5, PT, R2.reuse, R19, PT ;  /* 0x000000130200720c */ /* 0x040fe40003fa6270 */
[----:B------:R-:W-:Y:S01]  /*7b10*/  ISETP.GE.AND P6, PT, R2, R21, PT ;  /* 0x000000150200720c */ /* 0x000fe20003fc6270 */
[----:B------:R-:W1:Y:S01]  /*7b20*/  SHFL.BFLY PT, R203, R6, 0x1, 0x1f ;  /* 0x0c201f0006cb7f89 */ /* 0x000e6200000e0000 */
[----:B------:R-:W-:Y:S02]  /*7b30*/  FSEL R34, R34, -INF , P5 ;  /* 0xff80000022227808 */ /* 0x000fe40002800000 */
[----:B------:R-:W-:-:S02]  /*7b40*/  ISETP.GE.AND P5, PT, R2, R157, PT ;  /* 0x0000009d0200720c */ /* 0x000fc40003fa6270 */
[----:B------:R-:W-:Y:S02]  /*7b50*/  FSEL R35, R35, -INF , P6 ;  /* 0xff80000023237808 */ /* 0x000fe40003000000 */
[----:B------:R-:W-:Y:S02]  /*7b60*/  FSEL R43, R43, -INF , P5 ;  /* 0xff8000002b2b7808 */ /* 0x000fe40002800000 */
[C---:B------:R-:W-:Y:S02]  /*7b70*/  ISETP.GE.AND P5, PT, R2.reuse, R167, PT ;  /* 0x000000a70200720c */ /* 0x040fe40003fa6270 */
[----:B------:R-:W-:Y:S02]  /*7b80*/  ISETP.GE.AND P6, PT, R2, R159, PT ;  /* 0x0000009f0200720c */ /* 0x000fe40003fc6270 */
[----:B------:R-:W-:Y:S02]  /*7b90*/  FSEL R54, R54, -INF , P5 ;  /* 0xff80000036367808 */ /* 0x000fe40002800000 */
[----:B------:R-:W-:-:S02]  /*7ba0*/  ISETP.GE.AND P5, PT, R2, R177, PT ;  /* 0x000000b10200720c */ /* 0x000fc40003fa6270 */
[----:B------:R-:W-:Y:S02]  /*7bb0*/  FSEL R46, R46, -INF , P6 ;  /* 0xff8000002e2e7808 */ /* 0x000fe40003000000 */
[----:B------:R-:W-:Y:S02]  /*7bc0*/  ISETP.GE.AND P6, PT, R2, R169, PT ;  /* 0x000000a90200720c */ /* 0x000fe40003fc6270 */
[----:B------:R-:W-:Y:S02]  /*7bd0*/  FSEL R63, R63, -INF , P5 ;  /* 0xff8000003f3f7808 */ /* 0x000fe40002800000 */
[----:B------:R-:W-:Y:S02]  /*7be0*/  FSEL R55, R55, -INF , P6 ;  /* 0xff80000037377808 */ /* 0x000fe40003000000 */
[----:B-1----:R-:W-:Y:S02]  /*7bf0*/  FMNMX R6, R6, R203, !PT ;  /* 0x000000cb06067209 */ /* 0x002fe40007800000 */
[----:B------:R-:W-:-:S02]  /*7c00*/  ISETP.GE.AND P6, PT, R2, R179, PT ;  /* 0x000000b30200720c */ /* 0x000fc40003fc6270 */
[----:B------:R-:W-:Y:S01]  /*7c10*/  ISETP.GE.AND P4, PT, R2, R15, PT ;  /* 0x0000000f0200720c */ /* 0x000fe20003f86270 */
[----:B------:R-:W1:Y:S01]  /*7c20*/  SHFL.BFLY PT, R13, R6, 0x2, 0x1f ;  /* 0x0c401f00060d7f89 */ /* 0x000e6200000e0000 */
[----:B------:R-:W-:Y:S02]  /*7c30*/  FSEL R66, R66, -INF , P6 ;  /* 0xff80000042427808 */ /* 0x000fe40003000000 */
[----:B------:R-:W-:Y:S02]  /*7c40*/  ISETP.GE.AND P6, PT, R2, R5, PT ;  /* 0x000000050200720c */ /* 0x000fe40003fc6270 */
[----:B------:R-:W-:Y:S02]  /*7c50*/  FSEL R27, R27, -INF , P3 ;  /* 0xff8000001b1b7808 */ /* 0x000fe40001800000 */
[----:B------:R-:W-:Y:S02]  /*7c60*/  FSEL R22, R26, -INF , P6 ;  /* 0xff8000001a167808 */ /* 0x000fe40003000000 */
[----:B------:R-:W-:-:S02]  /*7c70*/  ISETP.GE.AND P2, PT, R2, R17, PT ;  /* 0x000000110200720c */ /* 0x000fc40003f46270 */
[----:B------:R-:W-:Y:S02]  /*7c80*/  FMNMX R12, R22, R11, !PT ;  /* 0x0000000b160c7209 */ /* 0x000fe40007800000 */
[----:B------:R-:W-:Y:S02]  /*7c90*/  FSEL R30, R30, -INF , P4 ;  /* 0xff8000001e1e7808 */ /* 0x000fe40002000000 */
[----:B------:R-:W-:Y:S02]  /*7ca0*/  FMNMX R15, R27, R12, !PT ;  /* 0x0000000c1b0f7209 */ /* 0x000fe40007800000 */
[----:B------:R-:W-:Y:S02]  /*7cb0*/  FSEL R31, R31, -INF , P2 ;  /* 0xff8000001f1f7808 */ /* 0x000fe40001000000 */
[----:B------:R-:W-:Y:S02]  /*7cc0*/  FMNMX R12, R30, R15, !PT ;  /* 0x0000000f1e0c7209 */ /* 0x000fe40007800000 */
[----:B------:R-:W-:-:S02]  /*7cd0*/  ISETP.GE.AND P3, PT, R2, R23, PT ;  /* 0x000000170200720c */ /* 0x000fc40003f66270 */
[----:B------:R-:W-:Y:S02]  /*7ce0*/  FMNMX R17, R31, R12, !PT ;  /* 0x0000000c1f117209 */ /* 0x000fe40007800000 */
[----:B-1----:R-:W-:Y:S02]  /*7cf0*/  FMNMX R6, R6, R13, !PT ;  /* 0x0000000d06067209 */ /* 0x002fe40007800000 */
[----:B------:R-:W-:Y:S02]  /*7d00*/  FMNMX R12, R34, R17, !PT ;  /* 0x00000011220c7209 */ /* 0x000fe40007800000 */
[----:B------:R-:W-:Y:S02]  /*7d10*/  FSETP.NEU.AND P5, PT, R6, -INF , PT ;  /* 0xff8000000600780b */ /* 0x000fe40003fad000 */
[----:B------:R-:W-:Y:S02]  /*7d20*/  ISETP.GE.AND P2, PT, R2, R155, PT ;  /* 0x0000009b0200720c */ /* 0x000fe40003f46270 */
[----:B------:R-:W-:-:S02]  /*7d30*/  FSEL R13, R6, RZ, P5 ;  /* 0x000000ff060d7208 */ /* 0x000fc40002800000 */
[----:B------:R-:W-:Y:S02]  /*7d40*/  ISETP.GE.AND P5, PT, R2, R187, PT ;  /* 0x000000bb0200720c */ /* 0x000fe40003fa6270 */
[----:B------:R-:W-:Y:S01]  /*7d50*/  FSEL R38, R38, -INF , P3 ;  /* 0xff80000026267808 */ /* 0x000fe20001800000 */
[C---:B------:R-:W-:Y:S01]  /*7d60*/  FMUL R152, R13.reuse, UR44 ;  /* 0x0000002c0d987c20 */ /* 0x040fe20008400000 */
[----:B------:R-:W-:Y:S01]  /*7d70*/  FSEL R74, R74, -INF , P5 ;  /* 0xff8000004a4a7808 */ /* 0x000fe20002800000 */
[----:B------:R-:W-:Y:S01]  /*7d80*/  FADD R13, -R13, R10 ;  /* 0x0000000a0d0d7221 */ /* 0x000fe20000000100 */
[C---:B------:R-:W-:Y:S01]  /*7d90*/  ISETP.GE.AND P6, PT, R2.reuse, R193, PT ;  /* 0x000000c10200720c */ /* 0x040fe20003fc6270 */
[--C-:B------:R-:W-:Y:S01]  /*7da0*/  FFMA R7, R7, UR44, -R152.reuse ;  /* 0x0000002c07077c23 */ /* 0x100fe20008000898 */
[--C-:B------:R-:W-:Y:S01]  /*7db0*/  FFMA R15, R25, UR44, -R152.reuse ;  /* 0x0000002c190f7c23 */ /* 0x100fe20008000898 */
[----:B------:R-:W-:Y:S01]  /*7dc0*/  ISETP.GE.AND P3, PT, R2, R161, PT ;  /* 0x000000a10200720c */ /* 0x000fe20003f66270 */
[--C-:B------:R-:W-:Y:S01]  /*7dd0*/  FFMA R26, R28, UR44, -R152.reuse ;  /* 0x0000002c1c1a7c23 */ /* 0x100fe20008000898 */
[----:B------:R-:W-:Y:S01]  /*7de0*/  ISETP.GE.AND P4, PT, R2, R153, PT ;  /* 0x000000990200720c */ /* 0x000fe20003f86270 */
[--C-:B------:R-:W-:Y:S01]  /*7df0*/  FFMA R17, R29, UR44, -R152.reuse ;  /* 0x0000002c1d117c23 */ /* 0x100fe20008000898 */
[----:B------:R-:W-:Y:S01]  /*7e00*/  FSETP.GEU.AND P5, PT, R7, -126, PT ;  /* 0xc2fc00000700780b */ /* 0x000fe20003fae000 */
[--C-:B------:R-:W-:Y:S01]  /*7e10*/  FFMA R28, R32, UR44, -R152.reuse ;  /* 0x0000002c201c7c23 */ /* 0x100fe20008000898 */
[----:B------:R-:W-:Y:S01]  /*7e20*/  FMNMX R19, R35, R12, !PT ;  /* 0x0000000c23137209 */ /* 0x000fe20007800000 */
[--C-:B------:R-:W-:Y:S01]  /*7e30*/  FFMA R23, R37, UR44, -R152.reuse ;  /* 0x0000002c25177c23 */ /* 0x100fe20008000898 */
[----:B------:R-:W-:Y:S01]  /*7e40*/  FSEL R42, R42, -INF , P2 ;  /* 0xff8000002a2a7808 */ /* 0x000fe20001000000 */
[--C-:B------:R-:W-:Y:S01]  /*7e50*/  FFMA R32, R40, UR44, -R152.reuse ;  /* 0x0000002c28207c23 */ /* 0x100fe20008000898 */
[C---:B------:R-:W-:Y:S01]  /*7e60*/  ISETP.GE.AND P2, PT, R2.reuse, R165, PT ;  /* 0x000000a50200720c */ /* 0x040fe20003f46270 */
[--C-:B------:R-:W-:Y:S01]  /*7e70*/  FFMA R21, R41, UR44, -R152.reuse ;  /* 0x0000002c29157c23 */ /* 0x100fe20008000898 */
[----:B------:R-:W-:Y:S01]  /*7e80*/  FSEL R79, R79, -INF , P6 ;  /* 0xff8000004f4f7808 */ /* 0x000fe20003000000 */
[--C-:B------:R-:W-:Y:S01]  /*7e90*/  FFMA R37, R45, UR44, -R152.reuse ;  /* 0x0000002c2d257c23 */ /* 0x100fe20008000898 */
[----:B------:R-:W-:Y:S01]  /*7ea0*/  FSEL R47, R47, -INF , P3 ;  /* 0xff8000002f2f7808 */ /* 0x000fe20001800000 */
[--C-:B------:R-:W-:Y:S01]  /*7eb0*/  FFMA R45, R53, UR44, -R152.reuse ;  /* 0x0000002c352d7c23 */ /* 0x100fe20008000898 */
[----:B------:R-:W-:Y:S01]  /*7ec0*/  FSETP.GEU.AND P6, PT, R15, -126, PT ;  /* 0xc2fc00000f00780b */ /* 0x000fe20003fce000 */
[----:B------:R-:W-:Y:S01]  /*7ed0*/  @!P5 FMUL R7, R7, 0.5 ;  /* 0x3f0000000707d820 */ /* 0x000fe20000400000 */
[----:B------:R-:W-:Y:S01]  /*7ee0*/  FSEL R39, R39, -INF , P4 ;  /* 0xff80000027277808 */ /* 0x000fe20002000000 */
[--C-:B------:R-:W-:Y:S01]  /*7ef0*/  FFMA R41, R49, UR44, -R152.reuse ;  /* 0x0000002c31297c23 */ /* 0x100fe20008000898 */
[----:B------:R-:W-:Y:S01]  /*7f00*/  ISETP.GE.AND P3, PT, R2, R171, PT ;  /* 0x000000ab0200720c */ /* 0x000fe20003f66270 */
[----:B------:R-:W1:Y:S01]  /*7f10*/  MUFU.EX2 R24, R7 ;  /* 0x0000000700187308 */ /* 0x000e620000000800 */
[----:B------:R-:W-:Y:S01]  /*7f20*/  FMNMX R12, R38, R19, !PT ;  /* 0x00000013260c7209 */ /* 0x000fe20007800000 */
[--C-:B------:R-:W-:Y:S01]  /*7f30*/  FFMA R49, R56, UR44, -R152.reuse ;  /* 0x0000002c38317c23 */ /* 0x100fe20008000898 */
[----:B------:R-:W-:Y:S01]  /*7f40*/  ISETP.GE.AND P4, PT, R2, R163, PT ;  /* 0x000000a30200720c */ /* 0x000fe20003f86270 */
[--C-:B------:R-:W-:Y:S01]  /*7f50*/  FFMA R40, R57, UR44, -R152.reuse ;  /* 0x0000002c39287c23 */ /* 0x100fe20008000898 */
[----:B------:R-:W-:Y:S01]  /*7f60*/  FSEL R51, R51, -INF , P2 ;  /* 0xff80000033337808 */ /* 0x000fe20001000000 */
[--C-:B------:R-:W-:Y:S01]  /*7f70*/  FFMA R57, R64, UR44, -R152.reuse ;  /* 0x0000002c40397c23 */ /* 0x100fe20008000898 */
[----:B------:R-:W-:Y:S01]  /*7f80*/  ISETP.GE.AND P2, PT, R2, R175, PT ;  /* 0x000000af0200720c */ /* 0x000fe20003f46270 */
[----:B------:R-:W-:Y:S01]  /*7f90*/  @!P6 FMUL R15, R15, 0.5 ;  /* 0x3f0000000f0fe820 */ /* 0x000fe20000400000 */
[----:B------:R-:W-:Y:S01]  /*7fa0*/  FSEL R58, R58, -INF , P3 ;  /* 0xff8000003a3a7808 */ /* 0x000fe20001800000 */
[--C-:B------:R-:W-:Y:S01]  /*7fb0*/  FFMA R53, R60, UR44, -R152.reuse ;  /* 0x0000002c3c357c23 */ /* 0x100fe20008000898 */
[----:B------:R-:W-:Y:S01]  /*7fc0*/  FMNMX R19, R39, R12, !PT ;  /* 0x0000000c27137209 */ /* 0x000fe20007800000 */
[----:B------:R-:W-:Y:S01]  /*7fd0*/  FFMA R85, R85, UR44, -R152 ;  /* 0x0000002c55557c23 */ /* 0x000fe20008000898 */
[----:B------:R-:W-:Y:S01]  /*7fe0*/  ISETP.GE.AND P3, PT, R2, R181, PT ;  /* 0x000000b50200720c */ /* 0x000fe20003f66270 */
[----:B------:R-:W2:Y:S01]  /*7ff0*/  MUFU.EX2 R15, R15 ;  /* 0x0000000f000f7308 */ /* 0x000ea20000000800 */
[----:B------:R-:W-:Y:S01]  /*8000*/  FSEL R50, R50, -INF , P4 ;  /* 0xff80000032327808 */ /* 0x000fe20002000000 */
[----:B------:R-:W-:Y:S01]  /*8010*/  FMUL R13, R13, UR44 ;  /* 0x0000002c0d0d7c20 */ /* 0x000fe20008400000 */
[----:B------:R-:W-:Y:S01]  /*8020*/  ISETP.GE.AND P4, PT, R2, R173, PT ;  /* 0x000000ad0200720c */ /* 0x000fe20003f86270 */
[----:B-1----:R-:W-:Y:S01]  /*8030*/  @!P5 FMUL R24, R24, R24 ;  /* 0x000000181818d220 */ /* 0x002fe20000400000 */
[----:B------:R-:W-:-:S02]  /*8040*/  FSEL R62, R62, -INF , P2 ;  /* 0xff8000003e3e7808 */ /* 0x000fc40001000000 */
[----:B------:R-:W-:Y:S02]  /*8050*/  ISETP.GE.AND P2, PT, R2, R185, PT ;  /* 0x000000b90200720c */ /* 0x000fe40003f46270 */
[----:B------:R-:W-:Y:S01]  /*8060*/  FMNMX R12, R42, R19, !PT ;  /* 0x000000132a0c7209 */ /* 0x000fe20007800000 */
[----:B------:R-:W-:Y:S01]  /*8070*/  FFMA R19, R33, UR44, -R152 ;  /* 0x0000002c21137c23 */ /* 0x000fe20008000898 */
[----:B------:R-:W-:Y:S02]  /*8080*/  FSEL R67, R67, -INF , P3 ;  /* 0xff80000043437808 */ /* 0x000fe40001800000 */
[C---:B------:R-:W-:Y:S02]  /*8090*/  ISETP.GE.AND P3, PT, R2.reuse, R189, PT ;  /* 0x000000bd0200720c */ /* 0x040fe40003f66270 */
[----:B------:R-:W-:Y:S02]  /*80a0*/  FSEL R59, R59, -INF , P4 ;  /* 0xff8000003b3b7808 */ /* 0x000fe40002000000 */
[----:B------:R-:W-:Y:S01]  /*80b0*/  ISETP.GE.AND P4, PT, R2, R183, PT ;  /* 0x000000b70200720c */ /* 0x000fe20003f86270 */
[----:B--2---:R-:W-:Y:S01]  /*80c0*/  @!P6 FMUL R15, R15, R15 ;  /* 0x0000000f0f0fe220 */ /* 0x004fe20000400000 */
[----:B------:R-:W-:-:S02]  /*80d0*/  FSEL R71, R71, -INF , P2 ;  /* 0xff80000047477808 */ /* 0x000fc40001000000 */
[C---:B------:R-:W-:Y:S02]  /*80e0*/  ISETP.GE.AND P2, PT, R2.reuse, R195, PT ;  /* 0x000000c30200720c */ /* 0x040fe40003f46270 */
[----:B------:R-:W-:Y:S02]  /*80f0*/  FSEL R75, R75, -INF , P3 ;  /* 0xff8000004b4b7808 */ /* 0x000fe40001800000 */
[----:B------:R-:W-:Y:S02]  /*8100*/  FSETP.GEU.AND P5, PT, R19, -126, PT ;  /* 0xc2fc00001300780b */ /* 0x000fe40003fae000 */
[----:B------:R-:W-:Y:S02]  /*8110*/  ISETP.GE.AND P3, PT, R2, R197, PT ;  /* 0x000000c50200720c */ /* 0x000fe40003f66270 */
[----:B------:R-:W-:Y:S02]  /*8120*/  FSEL R70, R70, -INF , P4 ;  /* 0xff80000046467808 */ /* 0x000fe40002000000 */
[----:B------:R-:W-:-:S02]  /*8130*/  ISETP.GE.AND P4, PT, R2, R191, PT ;  /* 0x000000bf0200720c */ /* 0x000fc40003f86270 */
[----:B------:R-:W-:Y:S02]  /*8140*/  FSEL R82, R82, -INF , P2 ;  /* 0xff80000052527808 */ /* 0x000fe40001000000 */
[----:B------:R-:W-:Y:S02]  /*8150*/  FSETP.GEU.AND P2, PT, R26, -126, PT ;  /* 0xc2fc00001a00780b */ /* 0x000fe40003f4e000 */
[----:B------:R-:W-:Y:S01]  /*8160*/  FSEL R83, R83, -INF , P3 ;  /* 0xff80000053537808 */ /* 0x000fe20001800000 */
[----:B------:R-:W-:Y:S01]  /*8170*/  @!P5 FMUL R19, R19, 0.5 ;  /* 0x3f0000001313d820 */ /* 0x000fe20000400000 */
[----:B------:R-:W-:Y:S02]  /*8180*/  FSETP.GEU.AND P3, PT, R17, -126, PT ;  /* 0xc2fc00001100780b */ /* 0x000fe40003f6e000 */
[----:B------:R-:W-:Y:S02]  /*8190*/  FSEL R78, R78, -INF , P4 ;  /* 0xff8000004e4e7808 */ /* 0x000fe40002000000 */
[----:B------:R-:W-:Y:S01]  /*81a0*/  FMNMX R7, R43, R12, !PT ;  /* 0x0000000c2b077209 */ /* 0x000fe20007800000 */
[--C-:B------:R-:W-:Y:S01]  /*81b0*/  FFMA R12, R36, UR44, -R152.reuse ;  /* 0x0000002c240c7c23 */ /* 0x100fe20008000898 */
[----:B------:R-:W-:Y:S01]  /*81c0*/  ISETP.GE.AND P4, PT, R2, R199, PT ;  /* 0x000000c70200720c */ /* 0x000fe20003f86270 */
[----:B------:R-:W1:Y:S01]  /*81d0*/  MUFU.EX2 R19, R19 ;  /* 0x0000001300137308 */ /* 0x000e620000000800 */
[----:B------:R-:W-:Y:S01]  /*81e0*/  FMNMX R14, R46, R7, !PT ;  /* 0x000000072e0e7209 */ /* 0x000fe20007800000 */
[----:B------:R-:W-:Y:S01]  /*81f0*/  @!P2 FMUL R26, R26, 0.5 ;  /* 0x3f0000001a1aa820 */ /* 0x000fe20000400000 */
[----:B------:R-:W-:Y:S01]  /*8200*/  FSEL R86, R86, -INF , P4 ;  /* 0xff80000056567808 */ /* 0x000fe20002000000 */
[--C-:B------:R-:W-:Y:S01]  /*8210*/  FFMA R36, R48, UR44, -R152.reuse ;  /* 0x0000002c30247c23 */ /* 0x100fe20008000898 */
[----:B------:R-:W-:Y:S01]  /*8220*/  ISETP.GE.AND P4, PT, R2, R201, PT ;  /* 0x000000c90200720c */ /* 0x000fe20003f86270 */
[----:B------:R-:W-:Y:S01]  /*8230*/  @!P3 FMUL R17, R17, 0.5 ;  /* 0x3f0000001111b820 */ /* 0x000fe20000400000 */
[----:B------:R-:W-:Y:S01]  /*8240*/  FMNMX R7, R47, R14, !PT ;  /* 0x0000000e2f077209 */ /* 0x000fe20007800000 */
[----:B------:R-:W2:Y:S01]  /*8250*/  MUFU.EX2 R26, R26 ;  /* 0x0000001a001a7308 */ /* 0x000ea20000000800 */
[----:B------:R-:W-:Y:S01]  /*8260*/  FSEL R87, R87, -INF , P4 ;  /* 0xff80000057577808 */ /* 0x000fe20002000000 */
[--C-:B------:R-:W-:Y:S01]  /*8270*/  FFMA R48, R73, UR44, -R152.reuse ;  /* 0x0000002c49307c23 */ /* 0x100fe20008000898 */
[----:B------:R-:W-:Y:S01]  /*8280*/  FSETP.GEU.AND P4, PT, R28, -126, PT ;  /* 0xc2fc00001c00780b */ /* 0x000fe20003f8e000 */
[----:B------:R-:W-:Y:S01]  /*8290*/  FFMA R73, R80, UR44, -R152 ;  /* 0x0000002c50497c23 */ /* 0x000fe20008000898 */
[----:B------:R-:W-:-:S02]  /*82a0*/  FMNMX R14, R50, R7, !PT ;  /* 0x00000007320e7209 */ /* 0x000fc40007800000 */
[----:B------:R-:W-:Y:S01]  /*82b0*/  FSETP.GEU.AND P6, PT, R12, -126, PT ;  /* 0xc2fc00000c00780b */ /* 0x000fe20003fce000 */
[----:B------:R-:W3:Y:S01]  /*82c0*/  MUFU.EX2 R17, R17 ;  /* 0x0000001100117308 */ /* 0x000ee20000000800 */
[----:B------:R-:W-:Y:S01]  /*82d0*/  FMNMX R7, R51, R14, !PT ;  /* 0x0000000e33077209 */ /* 0x000fe20007800000 */
[----:B-1----:R-:W-:-:S03]  /*82e0*/  @!P5 FMUL R19, R19, R19 ;  /* 0x000000131313d220 */ /* 0x002fc60000400000 */
[----:B------:R-:W-:-:S03]  /*82f0*/  FMNMX R14, R54, R7, !PT ;  /* 0x00000007360e7209 */ /* 0x000fc60007800000 */
[----:B------:R-:W-:Y:S01]  /*8300*/  @!P4 FMUL R28, R28, 0.5 ;  /* 0x3f0000001c1cc820 */ /* 0x000fe20000400000 */
[----:B------:R-:W-:Y:S01]  /*8310*/  FMNMX R7, R55, R14, !PT ;  /* 0x0000000e37077209 */ /* 0x000fe20007800000 */
[--C-:B------:R-:W-:Y:S01]  /*8320*/  FFMA R14, R44, UR44, -R152.reuse ;  /* 0x0000002c2c0e7c23 */ /* 0x100fe20008000898 */
[----:B--2---:R-:W-:Y:S01]  /*8330*/  @!P2 FMUL R26, R26, R26 ;  /* 0x0000001a1a1aa220 */ /* 0x004fe20000400000 */
[----:B------:R-:W-:Y:S01]  /*8340*/  @!P6 FMUL R12, R12, 0.5 ;  /* 0x3f0000000c0ce820 */ /* 0x000fe20000400000 */
[----:B------:R-:W-:Y:S01]  /*8350*/  FSETP.GEU.AND P2, PT, R23, -126, PT ;  /* 0xc2fc00001700780b */ /* 0x000fe20003f4e000 */
[----:B------:R-:W1:Y:S01]  /*8360*/  MUFU.EX2 R28, R28 ;  /* 0x0000001c001c7308 */ /* 0x000e620000000800 */
[----:B------:R-:W-:Y:S01]  /*8370*/  FSETP.GEU.AND P5, PT, R14, -126, PT ;  /* 0xc2fc00000e00780b */ /* 0x000fe20003fae000 */
[--C-:B------:R-:W-:Y:S01]  /*8380*/  FFMA R44, R65, UR44, -R152.reuse ;  /* 0x0000002c412c7c23 */ /* 0x100fe20008000898 */
[----:B---3--:R-:W-:Y:S01]  /*8390*/  @!P3 FMUL R17, R17, R17 ;  /* 0x000000111111b220 */ /* 0x008fe20000400000 */
[----:B------:R-:W-:Y:S01]  /*83a0*/  FSETP.GEU.AND P3, PT, R32, -126, PT ;  /* 0xc2fc00002000780b */ /* 0x000fe20003f6e000 */
[----:B------:R-:W-:Y:S01]  /*83b0*/  FFMA R65, R72, UR44, -R152 ;  /* 0x0000002c48417c23 */ /* 0x000fe20008000898 */
[----:B------:R-:W-:-:S02]  /*83c0*/  FMNMX R16, R58, R7, !PT ;  /* 0x000000073a107209 */ /* 0x000fc40007800000 */
[----:B------:R-:W2:Y:S02]  /*83d0*/  MUFU.EX2 R12, R12 ;  /* 0x0000000c000c7308 */ /* 0x000ea40000000800 */
[----:B------:R-:W-:Y:S02]  /*83e0*/  FMNMX R7, R59, R16, !PT ;  /* 0x000000103b077209 */ /* 0x000fe40007800000 */
[----:B------:R-:W-:Y:S02]  /*83f0*/  @!P2 FMUL R23, R23, 0.5 ;  /* 0x3f0000001717a820 */ /* 0x000fe40000400000 */
[----:B------:R-:W-:Y:S01]  /*8400*/  @!P5 FMUL R14, R14, 0.5 ;  /* 0x3f0000000e0ed820 */ /* 0x000fe20000400000 */
[----:B------:R-:W-:Y:S01]  /*8410*/  FMNMX R16, R62, R7, !PT ;  /* 0x000000073e107209 */ /* 0x000fe20007800000 */
[----:B-1----:R-:W-:Y:S01]  /*8420*/  @!P4 FMUL R28, R28, R28 ;  /* 0x0000001c1c1cc220 */ /* 0x002fe20000400000 */
[----:B------:R-:W-:Y:S01]  /*8430*/  FSETP.GEU.AND P4, PT, R21, -126, PT ;  /* 0xc2fc00001500780b */ /* 0x000fe20003f8e000 */
[----:B------:R-:W-:-:S02]  /*8440*/  @!P3 FMUL R32, R32, 0.5 ;  /* 0x3f0000002020b820 */ /* 0x000fc40000400000 */
[----:B------:R-:W1:Y:S01]  /*8450*/  MUFU.EX2 R14, R14 ;  /* 0x0000000e000e7308 */ /* 0x000e620000000800 */
[----:B------:R-:W-:Y:S01]  /*8460*/  FMNMX R7, R63, R16, !PT ;  /* 0x000000103f077209 */ /* 0x000fe20007800000 */
[----:B--2---:R-:W-:Y:S01]  /*8470*/  @!P6 FMUL R12, R12, R12 ;  /* 0x0000000c0c0ce220 */ /* 0x004fe20000400000 */
[----:B------:R-:W-:-:S05]  /*8480*/  FSETP.GEU.AND P6, PT, R37, -126, PT ;  /* 0xc2fc00002500780b */ /* 0x000fca0003fce000 */
[----:B------:R-:W2:Y:S01]  /*8490*/  MUFU.EX2 R23, R23 ;  /* 0x0000001700177308 */ /* 0x000ea20000000800 */
[----:B------:R-:W-:Y:S01]  /*84a0*/  FMNMX R16, R66, R7, !PT ;  /* 0x0000000742107209 */ /* 0x000fe20007800000 */
[----:B------:R-:W-:-:S03]  /*84b0*/  @!P4 FMUL R21, R21, 0.5 ;  /* 0x3f0000001515c820 */ /* 0x000fc60000400000 */
[----:B------:R-:W-:Y:S01]  /*84c0*/  FMNMX R7, R67, R16, !PT ;  /* 0x0000001043077209 */ /* 0x000fe20007800000 */
[----:B------:R-:W-:Y:S02]  /*84d0*/  FFMA R16, R52, UR44, -R152 ;  /* 0x0000002c34107c23 */ /* 0x000fe40008000898 */
[----:B------:R-:W3:Y:S01]  /*84e0*/  MUFU.EX2 R32, R32 ;  /* 0x0000002000207308 */ /* 0x000ee20000000800 */
[----:B-1----:R-:W-:Y:S01]  /*84f0*/  @!P5 FMUL R14, R14, R14 ;  /* 0x0000000e0e0ed220 */ /* 0x002fe20000400000 */
[----:B------:R-:W-:Y:S01]  /*8500*/  FSETP.GEU.AND P5, PT, R45, -126, PT ;  /* 0xc2fc00002d00780b */ /* 0x000fe20003fae000 */
[----:B------:R-:W-:Y:S01]  /*8510*/  @!P6 FMUL R37, R37, 0.5 ;  /* 0x3f0000002525e820 */ /* 0x000fe20000400000 */
[----:B------:R-:W-:-:S04]  /*8520*/  FMNMX R18, R70, R7, !PT ;  /* 0x0000000746127209 */ /* 0x000fc80007800000 */
        /* <DEDUP_REMOVED lines=21> */
[----:B------:R-:W-:Y:S01]  /*8680*/  FMNMX R7, R79, R18, !PT ;  /* 0x000000124f077209 */ /* 0x000fe20007800000 */
[----:B---3--:R-:W-:Y:S01]  /*8690*/  @!P5 FMUL R45, R45, R45 ;  /* 0x0000002d2d2dd220 */ /* 0x008fe20000400000 */
[----:B------:R-:W-:Y:S02]  /*86a0*/  FSETP.GEU.AND P5, PT, R57, -126, PT ;  /* 0xc2fc00003900780b */ /* 0x000fe40003fae000 */
[----:B------:R-:W-:Y:S02]  /*86b0*/  FMNMX R18, R82, R7, !PT ;  /* 0x0000000752127209 */ /* 0x000fe40007800000 */
[----:B------:R-:W-:Y:S01]  /*86c0*/  @!P6 FMUL R49, R49, 0.5 ;  /* 0x3f0000003131e820 */ /* 0x000fe20000400000 */
[----:B------:R-:W3:Y:S01]  /*86d0*/  MUFU.EX2 R16, R16 ;  /* 0x0000001000107308 */ /* 0x000ee20000000800 */
[----:B------:R-:W-:Y:S01]  /*86e0*/  FMNMX R7, R83, R18, !PT ;  /* 0x0000001253077209 */ /* 0x000fe20007800000 */
[----:B-1----:R-:W-:Y:S01]  /*86f0*/  @!P2 FMUL R36, R36, R36 ;  /* 0x000000242424a220 */ /* 0x002fe20000400000 */
[----:B------:R-:W-:Y:S01]  /*8700*/  FSETP.GEU.AND P2, PT, R40, -126, PT ;  /* 0xc2fc00002800780b */ /* 0x000fe20003f4e000 */
[--C-:B------:R-:W-:Y:S01]  /*8710*/  FFMA R18, R61, UR44, -R152.reuse ;  /* 0x0000002c3d127c23 */ /* 0x100fe20008000898 */
[----:B------:R-:W-:Y:S01]  /*8720*/  FMNMX R20, R86, R7, !PT ;  /* 0x0000000756147209 */ /* 0x000fe20007800000 */
[----:B------:R-:W-:-:S02]  /*8730*/  FFMA R61, R68, UR44, -R152 ;  /* 0x0000002c443d7c23 */ /* 0x000fc40008000898 */
[----:B------:R-:W1:Y:S01]  /*8740*/  MUFU.EX2 R49, R49 ;  /* 0x0000003100317308 */ /* 0x000e620000000800 */
[----:B--2---:R-:W-:Y:S01]  /*8750*/  @!P3 FMUL R41, R41, R41 ;  /* 0x000000292929b220 */ /* 0x004fe20000400000 */
[----:B------:R-:W-:Y:S01]  /*8760*/  FSETP.GEU.AND P3, PT, R53, -126, PT ;  /* 0xc2fc00003500780b */ /* 0x000fe20003f6e000 */
[----:B------:R-:W-:Y:S01]  /*8770*/  @!P5 FMUL R57, R57, 0.5 ;  /* 0x3f0000003939d820 */ /* 0x000fe20000400000 */
[----:B------:R-:W-:Y:S01]  /*8780*/  FMNMX R7, R87, R20, !PT ;  /* 0x0000001457077209 */ /* 0x000fe20007800000 */
[--C-:B------:R-:W-:Y:S01]  /*8790*/  FFMA R20, R69, UR44, -R152.reuse ;  /* 0x0000002c45147c23 */ /* 0x100fe20008000898 */
[----:B------:R-:W-:Y:S02]  /*87a0*/  FFMA R69, R76, UR44, -R152 ;  /* 0x0000002c4c457c23 */ /* 0x000fe40008000898 */
[----:B------:R-:W-:Y:S01]  /*87b0*/  @!P2 FMUL R40, R40, 0.5 ;  /* 0x3f0000002828a820 */ /* 0x000fe20000400000 */
[----:B------:R-:W2:Y:S01]  /*87c0*/  SHFL.BFLY PT, R52, R7, 0x1, 0x1f ;  /* 0x0c201f0007347f89 */ /* 0x000ea200000e0000 */
[----:B---3--:R-:W-:Y:S01]  /*87d0*/  @!P4 FMUL R16, R16, R16 ;  /* 0x000000101010c220 */ /* 0x008fe20000400000 */
[----:B------:R-:W-:Y:S01]  /*87e0*/  FSETP.GEU.AND P4, PT, R18, -126, PT ;  /* 0xc2fc00001200780b */ /* 0x000fe20003f8e000 */
[----:B------:R-:W3:Y:S03]  /*87f0*/  MUFU.EX2 R57, R57 ;  /* 0x0000003900397308 */ /* 0x000ee60000000800 */
[----:B------:R-:W-:Y:S01]  /*8800*/  @!P3 FMUL R53, R53, 0.5 ;  /* 0x3f0000003535b820 */ /* 0x000fe20000400000 */
[----:B-1----:R-:W-:Y:S01]  /*8810*/  @!P6 FMUL R49, R49, R49 ;  /* 0x000000313131e220 */ /* 0x002fe20000400000 */
[----:B------:R-:W-:-:S03]  /*8820*/  FSETP.GEU.AND P6, PT, R44, -126, PT ;  /* 0xc2fc00002c00780b */ /* 0x000fc60003fce000 */
[----:B------:R-:W1:Y:S04]  /*8830*/  MUFU.EX2 R40, R40 ;  /* 0x0000002800287308 */ /* 0x000e680000000800 */
[----:B------:R-:W-:-:S04]  /*8840*/  @!P4 FMUL R18, R18, 0.5 ;  /* 0x3f0000001212c820 */ /* 0x000fc80000400000 */
[----:B------:R-:W4:Y:S01]  /*8850*/  MUFU.EX2 R53, R53 ;  /* 0x0000003500357308 */ /* 0x000f220000000800 */
[----:B---3--:R-:W-:Y:S01]  /*8860*/  @!P5 FMUL R57, R57, R57 ;  /* 0x000000393939d220 */ /* 0x008fe20000400000 */
[----:B------:R-:W-:Y:S01]  /*8870*/  FSETP.GEU.AND P5, PT, R48, -126, PT ;  /* 0xc2fc00003000780b */ /* 0x000fe20003fae000 */
[----:B------:R-:W-:Y:S01]  /*8880*/  @!P6 FMUL R44, R44, 0.5 ;  /* 0x3f0000002c2ce820 */ /* 0x000fe20000400000 */
[----:B--2---:R-:W-:Y:S01]  /*8890*/  FMNMX R7, R7, R52, !PT ;  /* 0x0000003407077209 */ /* 0x004fe20007800000 */
[--C-:B------:R-:W-:Y:S01]  /*88a0*/  FFMA R52, R77, UR44, -R152.reuse ;  /* 0x0000002c4d347c23 */ /* 0x100fe20008000898 */
[----:B------:R-:W-:Y:S02]  /*88b0*/  FFMA R77, R84, UR44, -R152 ;  /* 0x0000002c544d7c23 */ /* 0x000fe40008000898 */
[----:B------:R-:W2:Y:S01]  /*88c0*/  MUFU.EX2 R18, R18 ;  /* 0x0000001200127308 */ /* 0x000ea20000000800 */
[----:B-1----:R-:W-:Y:S01]  /*88d0*/  @!P2 FMUL R40, R40, R40 ;  /* 0x000000282828a220 */ /* 0x002fe20000400000 */
[----:B------:R-:W-:Y:S01]  /*88e0*/  FSETP.GEU.AND P2, PT, R61, -126, PT ;  /* 0xc2fc00003d00780b */ /* 0x000fe20003f4e000 */
[----:B------:R-:W1:Y:S04]  /*88f0*/  SHFL.BFLY PT, R56, R7, 0x2, 0x1f ;  /* 0x0c401f0007387f89 */ /* 0x000e6800000e0000 */
[----:B------:R-:W-:Y:S01]  /*8900*/  @!P5 FMUL R48, R48, 0.5 ;  /* 0x3f0000003030d820 */ /* 0x000fe20000400000 */
[----:B------:R-:W3:Y:S01]  /*8910*/  MUFU.EX2 R44, R44 ;  /* 0x0000002c002c7308 */ /* 0x000ee20000000800 */
[----:B----4-:R-:W-:Y:S01]  /*8920*/  @!P3 FMUL R53, R53, R53 ;  /* 0x000000353535b220 */ /* 0x010fe20000400000 */
[----:B------:R-:W-:-:S05]  /*8930*/  FSETP.GEU.AND P3, PT, R20, -126, PT ;  /* 0xc2fc00001400780b */ /* 0x000fca0003f6e000 */
[----:B------:R-:W-:Y:S01]  /*8940*/  @!P2 FMUL R61, R61, 0.5 ;  /* 0x3f0000003d3da820 */ /* 0x000fe20000400000 */
[----:B------:R-:W4:Y:S01]  /*8950*/  MUFU.EX2 R48, R48 ;  /* 0x0000003000307308 */ /* 0x000f220000000800 */
[----:B--2---:R-:W-:Y:S01]  /*8960*/  @!P4 FMUL R18, R18, R18 ;  /* 0x000000121212c220 */ /* 0x004fe20000400000 */
[----:B------:R-:W-:-:S05]  /*8970*/  FSETP.GEU.AND P4, PT, R65, -126, PT ;  /* 0xc2fc00004100780b */ /* 0x000fca0003f8e000 */
[----:B------:R-:W-:Y:S01]  /*8980*/  @!P3 FMUL R20, R20, 0.5 ;  /* 0x3f0000001414b820 */ /* 0x000fe20000400000 */
[----:B------:R-:W2:Y:S01]  /*8990*/  MUFU.EX2 R61, R61 ;  /* 0x0000003d003d7308 */ /* 0x000ea20000000800 */
[----:B---3--:R-:W-:Y:S01]  /*89a0*/  @!P6 FMUL R44, R44, R44 ;  /* 0x0000002c2c2ce220 */ /* 0x008fe20000400000 */
[----:B------:R-:W-:Y:S02]  /*89b0*/  FSETP.GEU.AND P6, PT, R69, -126, PT ;  /* 0xc2fc00004500780b */ /* 0x000fe40003fce000 */
[----:B-1----:R-:W-:Y:S01]  /*89c0*/  FMNMX R7, R7, R56, !PT ;  /* 0x0000003807077209 */ /* 0x002fe20007800000 */
[----:B------:R-:W-:Y:S02]  /*89d0*/  FFMA R56, R81, UR44, -R152 ;  /* 0x0000002c51387c23 */ /* 0x000fe40008000898 */
[----:B------:R-:W-:Y:S01]  /*89e0*/  @!P4 FMUL R65, R65, 0.5 ;  /* 0x3f0000004141c820 */ /* 0x000fe20000400000 */
[----:B------:R-:W1:Y:S01]  /*89f0*/  MUFU.EX2 R20, R20 ;  /* 0x0000001400147308 */ /* 0x000e620000000800 */
[----:B----4-:R-:W-:Y:S01]  /*8a00*/  @!P5 FMUL R48, R48, R48 ;  /* 0x000000303030d220 */ /* 0x010fe20000400000 */
        /* <DEDUP_REMOVED lines=12> */
[----:B------:R-:W-:-:S04]  /*8ad0*/  FSETP.NEU.AND P4, PT, R7, -INF , PT ;  /* 0xff8000000700780b */ /* 0x000fc80003f8d000 */
[----:B------:R-:W-:Y:S01]  /*8ae0*/  FSEL R72, R7, RZ, P4 ;  /* 0x000000ff07487208 */ /* 0x000fe20002000000 */
[----:B------:R-:W-:Y:S01]  /*8af0*/  @!P3 FMUL R73, R73, 0.5 ;  /* 0x3f0000004949b820 */ /* 0x000fe20000400000 */
[----:B------:R-:W3:Y:S01]  /*8b00*/  MUFU.EX2 R52, R52 ;  /* 0x0000003400347308 */ /* 0x000ee20000000800 */
[----:B--2---:R-:W-:Y:S01]  /*8b10*/  @!P6 FMUL R69, R69, R69 ;  /* 0x000000454545e220 */ /* 0x004fe20000400000 */
[----:B------:R-:W-:Y:S01]  /*8b20*/  FSETP.GEU.AND P6, PT, R85, -126, PT ;  /* 0xc2fc00005500780b */ /* 0x000fe20003fce000 */
[C---:B------:R-:W-:Y:S01]  /*8b30*/  FMUL R76, R72.reuse, UR44 ;  /* 0x0000002c484c7c20 */ /* 0x040fe20008400000 */
[----:B------:R-:W-:Y:S01]  /*8b40*/  FSETP.GEU.AND P4, PT, R77, -126, PT ;  /* 0xc2fc00004d00780b */ /* 0x000fe20003f8e000 */
[----:B------:R-:W-:Y:S01]  /*8b50*/  FADD R84, -R72, R11 ;  /* 0x0000000b48547221 */ /* 0x000fe20000000100 */
[----:B------:R-:W-:Y:S01]  /*8b60*/  FADD R11, R24, R49 ;  /* 0x00000031180b7221 */ /* 0x000fe20000000000 */
[--C-:B------:R-:W-:Y:S01]  /*8b70*/  FFMA R60, R27, UR44, -R76.reuse ;  /* 0x0000002c1b3c7c23 */ /* 0x100fe2000800084c */
[----:B------:R-:W2:Y:S01]  /*8b80*/  MUFU.EX2 R73, R73 ;  /* 0x0000004900497308 */ /* 0x000ea20000000800 */
[--C-:B------:R-:W-:Y:S01]  /*8b90*/  FFMA R27, R30, UR44, -R76.reuse ;  /* 0x0000002c1e1b7c23 */ /* 0x100fe2000800084c */
[--C-:B------:R-:W-:Y:S01]  /*8ba0*/  FFMA R25, R22, UR44, -R76.reuse ;  /* 0x0000002c16197c23 */ /* 0x100fe2000800084c */
[----:B-1----:R-:W-:Y:S01]  /*8bb0*/  @!P5 FMUL R56, R56, R56 ;  /* 0x000000383838d220 */ /* 0x002fe20000400000 */
[--C-:B------:R-:W-:Y:S01]  /*8bc0*/  FFMA R29, R34, UR44, -R76.reuse ;  /* 0x0000002c221d7c23 */ /* 0x100fe2000800084c */
[--C-:B------:R-:W-:Y:S01]  /*8bd0*/  FFMA R31, R31, UR44, -R76.reuse ;  /* 0x0000002c1f1f7c23 */ /* 0x100fe2000800084c */
[----:B------:R-:W-:Y:S01]  /*8be0*/  FSETP.GEU.AND P5, PT, R27, -126, PT ;  /* 0xc2fc00001b00780b */ /* 0x000fe20003fae000 */
[----:B------:R-:W-:Y:S01]  /*8bf0*/  @!P6 FMUL R85, R85, 0.5 ;  /* 0x3f0000005555e820 */ /* 0x000fe20000400000 */
[--C-:B------:R-:W-:Y:S01]  /*8c00*/  FFMA R39, R39, UR44, -R76.reuse ;  /* 0x0000002c27277c23 */ /* 0x100fe2000800084c */
[----:B---3--:R-:W-:Y:S01]  /*8c10*/  @!P2 FMUL R52, R52, R52 ;  /* 0x000000343434a220 */ /* 0x008fe20000400000 */
[----:B------:R-:W-:Y:S01]  /*8c20*/  FSETP.GEU.AND P2, PT, R25, -126, PT ;  /* 0xc2fc00001900780b */ /* 0x000fe20003f4e000 */
[----:B------:R-:W1:Y:S01]  /*8c30*/  MUFU.EX2 R22, R85 ;  /* 0x0000005500167308 */ /* 0x000e620000000800 */
[----:B------:R-:W-:Y:S01]  /*8c40*/  @!P4 FMUL R77, R77, 0.5 ;  /* 0x3f0000004d4dc820 */ /* 0x000fe20000400000 */
[--C-:B------:R-:W-:Y:S01]  /*8c50*/  FFMA R35, R35, UR44, -R76.reuse ;  /* 0x0000002c23237c23 */ /* 0x100fe2000800084c */
[--C-:B------:R-:W-:Y:S01]  /*8c60*/  FFMA R30, R38, UR44, -R76.reuse ;  /* 0x0000002c261e7c23 */ /* 0x100fe2000800084c */
[--C-:B------:R-:W-:Y:S01]  /*8c70*/  FFMA R43, R43, UR44, -R76.reuse ;  /* 0x0000002c2b2b7c23 */ /* 0x100fe2000800084c */
[--C-:B------:R-:W-:Y:S01]  /*8c80*/  FFMA R33, R42, UR44, -R76.reuse ;  /* 0x0000002c2a217c23 */ /* 0x100fe2000800084c */
[----:B--2---:R-:W-:Y:S01]  /*8c90*/  @!P3 FMUL R73, R73, R73 ;  /* 0x000000494949b220 */ /* 0x004fe20000400000 */
[----:B------:R-:W-:Y:S01]  /*8ca0*/  FSETP.GEU.AND P3, PT, R60, -126, PT ;  /* 0xc2fc00003c00780b */ /* 0x000fe20003f6e000 */
[----:B------:R-:W-:Y:S01]  /*8cb0*/  @!P5 FMUL R27, R27, 0.5 ;  /* 0x3f0000001b1bd820 */ /* 0x000fe20000400000 */
[----:B------:R-:W2:Y:S01]  /*8cc0*/  MUFU.EX2 R77, R77 ;  /* 0x0000004d004d7308 */ /* 0x000ea20000000800 */
[--C-:B------:R-:W-:Y:S01]  /*8cd0*/  FFMA R47, R47, UR44, -R76.reuse ;  /* 0x0000002c2f2f7c23 */ /* 0x100fe2000800084c */
[--C-:B------:R-:W-:Y:S01]  /*8ce0*/  FFMA R51, R51, UR44, -R76.reuse ;  /* 0x0000002c33337c23 */ /* 0x100fe2000800084c */
[----:B------:R-:W-:Y:S01]  /*8cf0*/  @!P2 FMUL R25, R25, 0.5 ;  /* 0x3f0000001919a820 */ /* 0x000fe20000400000 */
[--C-:B------:R-:W-:Y:S01]  /*8d00*/  FFMA R55, R55, UR44, -R76.reuse ;  /* 0x0000002c37377c23 */ /* 0x100fe2000800084c */
[--C-:B------:R-:W-:Y:S01]  /*8d10*/  FFMA R64, R62, UR44, -R76.reuse ;  /* 0x0000002c3e407c23 */ /* 0x100fe2000800084c */
[--C-:B------:R-:W-:Y:S01]  /*8d20*/  FFMA R68, R70, UR44, -R76.reuse ;  /* 0x0000002c46447c23 */ /* 0x100fe2000800084c */
[--C-:B------:R-:W-:Y:S01]  /*8d30*/  FFMA R66, R66, UR44, -R76.reuse ;  /* 0x0000002c42427c23 */ /* 0x100fe2000800084c */
[----:B-1----:R-:W-:Y:S01]  /*8d40*/  @!P6 FMUL R22, R22, R22 ;  /* 0x000000161616e220 */ /* 0x002fe20000400000 */
[----:B------:R-:W1:Y:S01]  /*8d50*/  MUFU.EX2 R27, R27 ;  /* 0x0000001b001b7308 */ /* 0x000e620000000800 */
[----:B------:R-:W-:Y:S01]  /*8d60*/  FSETP.GEU.AND P6, PT, R29, -126, PT ;  /* 0xc2fc00001d00780b */ /* 0x000fe20003fce000 */
        /* <DEDUP_REMOVED lines=9> */
[--C-:B------:R-:W-:Y:S01]  /*8e00*/  FFMA R87, R87, UR44, -R76.reuse ;  /* 0x0000002c57577c23 */ /* 0x100fe2000800084c */
[----:B------:R-:W-:Y:S01]  /*8e10*/  FFMA R80, R79, UR44, -R76 ;  /* 0x0000002c4f507c23 */ /* 0x000fe2000800084c */
[----:B------:R-:W-:Y:S01]  /*8e20*/  FADD R72, R21, R48 ;  /* 0x0000003015487221 */ /* 0x000fe20000000000 */
[----:B------:R-:W-:Y:S01]  /*8e30*/  @!P6 FMUL R29, R29, 0.5 ;  /* 0x3f0000001d1de820 */ /* 0x000fe20000400000 */
[----:B------:R-:W-:Y:S01]  /*8e40*/  FADD R74, R41, R56 ;  /* 0x00000038294a7221 */ /* 0x000fe20000000000 */
[----:B------:R-:W2:Y:S01]  /*8e50*/  MUFU.EX2 R60, R60 ;  /* 0x0000003c003c7308 */ /* 0x000ea20000000800 */
[----:B-1----:R-:W-:Y:S01]  /*8e60*/  @!P5 FMUL R27, R27, R27 ;  /* 0x0000001b1b1bd220 */ /* 0x002fe20000400000 */
[----:B------:R-:W-:Y:S01]  /*8e70*/  FSETP.GEU.AND P5, PT, R39, -126, PT ;  /* 0xc2fc00002700780b */ /* 0x000fe20003fae000 */
[----:B------:R-:W-:Y:S01]  /*8e80*/  FMUL R84, R84, UR44 ;  /* 0x0000002c54547c20 */ /* 0x000fe20008400000 */
[----:B------:R-:W-:-:S02]  /*8e90*/  F2FP.F16.F32.PACK_AB R24, R15, R24 ;  /* 0x000000180f18723e */ /* 0x000fc400000000ff */
[----:B------:R-:W-:Y:S01]  /*8ea0*/  F2FP.F16.F32.PACK_AB R48, R48, R65 ;  /* 0x000000413030723e */ /* 0x000fe200000000ff */
        /* <DEDUP_REMOVED lines=13> */
[----:B------:R1:W5:Y:S01]  /*8f80*/  MUFU.EX2 R38, R35 ;  /* 0x0000002300267308 */ /* 0x0003620000000800 */
[----:B--2---:R-:W-:Y:S01]  /*8f90*/  FFMA R39, R50, UR44, -R76 ;  /* 0x0000002c32277c23 */ /* 0x004fe2000800084c */
[----:B---3--:R-:W-:Y:S01]  /*8fa0*/  @!P4 FMUL R34, R34, R34 ;  /* 0x000000222222c220 */ /* 0x008fe20000400000 */
[----:B------:R-:W-:-:S04]  /*8fb0*/  FSETP.GEU.AND P4, PT, R33, -126, PT ;  /* 0xc2fc00002100780b */ /* 0x000fc80003f8e000 */
[----:B------:R-:W-:Y:S01]  /*8fc0*/  @!P6 FMUL R43, R43, 0.5 ;  /* 0x3f0000002b2be820 */ /* 0x000fe20000400000 */
[----:B------:R2:W3:Y:S01]  /*8fd0*/  MUFU.EX2 R31, R30 ;  /* 0x0000001e001f7308 */ /* 0x0004e20000000800 */
[----:B-1----:R-:W-:Y:S01]  /*8fe0*/  FFMA R35, R46, UR44, -R76 ;  /* 0x0000002c2e237c23 */ /* 0x002fe2000800084c */
[----:B----4-:R-:W-:Y:S01]  /*8ff0*/  @!P5 FMUL R42, R42, R42 ;  /* 0x0000002a2a2ad220 */ /* 0x010fe20000400000 */
[----:B------:R-:W-:-:S05]  /*9000*/  FSETP.GEU.AND P5, PT, R39, -126, PT ;  /* 0xc2fc00002700780b */ /* 0x000fca0003fae000 */
[----:B------:R1:W4:Y:S01]  /*9010*/  MUFU.EX2 R46, R43 ;  /* 0x0000002b002e7308 */ /* 0x0003220000000800 */
[----:B-----5:R-:W-:Y:S01]  /*9020*/  @!P2 FMUL R38, R38, R38 ;  /* 0x000000262626a220 */ /* 0x020fe20000400000 */
[----:B------:R-:W-:Y:S01]  /*9030*/  FSETP.GEU.AND P2, PT, R35, -126, PT ;  /* 0xc2fc00002300780b */ /* 0x000fe20003f4e000 */
[----:B------:R-:W-:Y:S01]  /*9040*/  @!P4 FMUL R33, R33, 0.5 ;  /* 0x3f0000002121c820 */ /* 0x000fe20000400000 */
[----:B--2---:R-:W-:-:S04]  /*9050*/  FFMA R30, R58, UR44, -R76 ;  /* 0x0000002c3a1e7c23 */ /* 0x004fc8000800084c */
[----:B------:R-:W-:Y:S01]  /*9060*/  @!P5 FMUL R39, R39, 0.5 ;  /* 0x3f0000002727d820 */ /* 0x000fe20000400000 */
[----:B---3--:R-:W-:Y:S01]  /*9070*/  @!P3 FMUL R31, R31, R31 ;  /* 0x0000001f1f1fb220 */ /* 0x008fe20000400000 */
[----:B------:R-:W-:Y:S01]  /*9080*/  FSETP.GEU.AND P3, PT, R47, -126, PT ;  /* 0xc2fc00002f00780b */ /* 0x000fe20003f6e000 */
[----:B-1----:R-:W-:Y:S01]  /*9090*/  FFMA R43, R54, UR44, -R76 ;  /* 0x0000002c362b7c23 */ /* 0x002fe2000800084c */
[----:B------:R-:W1:Y:S03]  /*90a0*/  MUFU.EX2 R33, R33 ;  /* 0x0000002100217308 */ /* 0x000e660000000800 */
[----:B------:R-:W-:Y:S01]  /*90b0*/  @!P2 FMUL R35, R35, 0.5 ;  /* 0x3f0000002323a820 */ /* 0x000fe20000400000 */
[----:B----4-:R-:W-:Y:S01]  /*90c0*/  @!P6 FMUL R46, R46, R46 ;  /* 0x0000002e2e2ee220 */ /* 0x010fe20000400000 */
[----:B------:R-:W-:-:S03]  /*90d0*/  FSETP.GEU.AND P6, PT, R43, -126, PT ;  /* 0xc2fc00002b00780b */ /* 0x000fc60003fce000 */
[----:B------:R-:W2:Y:S03]  /*90e0*/  MUFU.EX2 R39, R39 ;  /* 0x0000002700277308 */ /* 0x000ea60000000800 */
[----:B------:R-:W-:-:S05]  /*90f0*/  @!P3 FMUL R47, R47, 0.5 ;  /* 0x3f0000002f2fb820 */ /* 0x000fca0000400000 */
[----:B------:R-:W3:Y:S01]  /*9100*/  MUFU.EX2 R35, R35 ;  /* 0x0000002300237308 */ /* 0x000ee20000000800 */
[----:B-1----:R-:W-:Y:S01]  /*9110*/  @!P4 FMUL R33, R33, R33 ;  /* 0x000000212121c220 */ /* 0x002fe20000400000 */
[----:B------:R-:W-:Y:S01]  /*9120*/  FSETP.GEU.AND P4, PT, R51, -126, PT ;  /* 0xc2fc00003300780b */ /* 0x000fe20003f8e000 */
[----:B------:R-:W-:-:S05]  /*9130*/  @!P6 FMUL R43, R43, 0.5 ;  /* 0x3f0000002b2be820 */ /* 0x000fca0000400000 */
[----:B------:R1:W4:Y:S01]  /*9140*/  MUFU.EX2 R50, R47 ;  /* 0x0000002f00327308 */ /* 0x0003220000000800 */
[----:B--2---:R-:W-:-:S06]  /*9150*/  @!P5 FMUL R39, R39, R39 ;  /* 0x000000272727d220 */ /* 0x004fcc0000400000 */
[----:B------:R-:W-:Y:S01]  /*9160*/  @!P4 FMUL R51, R51, 0.5 ;  /* 0x3f0000003333c820 */ /* 0x000fe20000400000 */
[----:B------:R-:W2:Y:S01]  /*9170*/  MUFU.EX2 R43, R43 ;  /* 0x0000002b002b7308 */ /* 0x000ea20000000800 */
[--C-:B-1----:R-:W-:Y:S01]  /*9180*/  FFMA R47, R59, UR44, -R76.reuse ;  /* 0x0000002c3b2f7c23 */ /* 0x102fe2000800084c */
[----:B---3--:R-:W-:Y:S01]  /*9190*/  @!P2 FMUL R35, R35, R35 ;  /* 0x000000232323a220 */ /* 0x008fe20000400000 */
[----:B------:R-:W-:Y:S01]  /*91a0*/  FSETP.GEU.AND P2, PT, R55, -126, PT ;  /* 0xc2fc00003700780b */ /* 0x000fe20003f4e000 */
[----:B------:R-:W-:Y:S01]  /*91b0*/  FFMA R59, R71, UR44, -R76 ;  /* 0x0000002c473b7c23 */ /* 0x000fe2000800084c */
[----:B------:R-:W-:Y:S01]  /*91c0*/  FADD R71, R36, R73 ;  /* 0x0000004924477221 */ /* 0x000fe20000000000 */
[----:B------:R-:W-:Y:S02]  /*91d0*/  FSETP.GEU.AND P5, PT, R47, -126, PT ;  /* 0xc2fc00002f00780b */ /* 0x000fe40003fae000 */
[----:B------:R1:W3:Y:S01]  /*91e0*/  MUFU.EX2 R54, R51 ;  /* 0x0000003300367308 */ /* 0x0002e20000000800 */
[----:B----4-:R-:W-:Y:S01]  /*91f0*/  @!P3 FMUL R50, R50, R50 ;  /* 0x000000323232b220 */ /* 0x010fe20000400000 */
[----:B------:R-:W-:-:S02]  /*9200*/  FSETP.GEU.AND P3, PT, R30, -126, PT ;  /* 0xc2fc00001e00780b */ /* 0x000fc40003f6e000 */
[----:B------:R-:W-:-:S04]  /*9210*/  F2FP.F16.F32.PACK_AB R36, R41, R36 ;  /* 0x000000242924723e */ /* 0x000fc800000000ff */
[----:B------:R-:W-:Y:S01]  /*9220*/  @!P2 FMUL R55, R55, 0.5 ;  /* 0x3f0000003737a820 */ /* 0x000fe20000400000 */
[--C-:B-1----:R-:W-:Y:S01]  /*9230*/  FFMA R51, R63, UR44, -R76.reuse ;  /* 0x0000002c3f337c23 */ /* 0x102fe2000800084c */
[----:B--2---:R-:W-:Y:S01]  /*9240*/  @!P6 FMUL R43, R43, R43 ;  /* 0x0000002b2b2be220 */ /* 0x004fe20000400000 */
[----:B------:R-:W-:Y:S01]  /*9250*/  @!P5 FMUL R47, R47, 0.5 ;  /* 0x3f0000002f2fd820 */ /* 0x000fe20000400000 */
[----:B------:R1:W2:Y:S01]  /*9260*/  MUFU.EX2 R58, R55 ;  /* 0x00000037003a7308 */ /* 0x0002a20000000800 */
[----:B------:R-:W-:Y:S01]  /*9270*/  FFMA R63, R75, UR44, -R76 ;  /* 0x0000002c4b3f7c23 */ /* 0x000fe2000800084c */
[----:B------:R-:W-:Y:S01]  /*9280*/  FSETP.GEU.AND P6, PT, R51, -126, PT ;  /* 0xc2fc00003300780b */ /* 0x000fe20003fce000 */
[----:B------:R-:W-:Y:S01]  /*9290*/  @!P3 FMUL R30, R30, 0.5 ;  /* 0x3f0000001e1eb820 */ /* 0x000fe20000400000 */
[----:B---3--:R-:W-:Y:S01]  /*92a0*/  @!P4 FMUL R54, R54, R54 ;  /* 0x000000363636c220 */ /* 0x008fe20000400000 */
[----:B------:R-:W-:-:S03]  /*92b0*/  FSETP.GEU.AND P4, PT, R64, -126, PT ;  /* 0xc2fc00004000780b */ /* 0x000fc60003f8e000 */
[----:B------:R-:W3:Y:S01]  /*92c0*/  MUFU.EX2 R47, R47 ;  /* 0x0000002f002f7308 */ /* 0x000ee20000000800 */
[----:B-1----:R-:W-:Y:S01]  /*92d0*/  FFMA R55, R67, UR44, -R76 ;  /* 0x0000002c43377c23 */ /* 0x002fe2000800084c */
[----:B------:R-:W-:Y:S01]  /*92e0*/  FADD R67, R19, R44 ;  /* 0x0000002c13437221 */ /* 0x000fe20000000000 */
[----:B------:R-:W-:-:S04]  /*92f0*/  F2FP.F16.F32.PACK_AB R44, R44, R57 ;  /* 0x000000392c2c723e */ /* 0x000fc800000000ff */
[----:B------:R-:W-:Y:S01]  /*9300*/  @!P6 FMUL R51, R51, 0.5 ;  /* 0x3f0000003333e820 */ /* 0x000fe20000400000 */
[----:B------:R1:W4:Y:S01]  /*9310*/  MUFU.EX2 R62, R30 ;  /* 0x0000001e003e7308 */ /* 0x0003220000000800 */
[----:B--2---:R-:W-:Y:S01]  /*9320*/  @!P2 FMUL R58, R58, R58 ;  /* 0x0000003a3a3aa220 */ /* 0x004fe20000400000 */
[----:B------:R-:W-:Y:S01]  /*9330*/  FSETP.GEU.AND P2, PT, R66, -126, PT ;  /* 0xc2fc00004200780b */ /* 0x000fe20003f4e000 */
[----:B------:R-:W-:-:S05]  /*9340*/  @!P4 FMUL R64, R64, 0.5 ;  /* 0x3f0000004040c820 */ /* 0x000fca0000400000 */
[----:B------:R-:W2:Y:S01]  /*9350*/  MUFU.EX2 R51, R51 ;  /* 0x0000003300337308 */ /* 0x000ea20000000800 */
[----:B---3--:R-:W-:Y:S01]  /*9360*/  @!P5 FMUL R47, R47, R47 ;  /* 0x0000002f2f2fd220 */ /* 0x008fe20000400000 */
[----:B------:R-:W-:Y:S01]  /*9370*/  FSETP.GEU.AND P5, PT, R68, -126, PT ;  /* 0xc2fc00004400780b */ /* 0x000fe20003fae000 */
[----:B-1----:R-:W-:Y:S01]  /*9380*/  FADD R30, R32, R65 ;  /* 0x00000041201e7221 */ /* 0x002fe20000000000 */
[----:B------:R-:W-:-:S03]  /*9390*/  F2FP.F16.F32.PACK_AB R32, R21, R32 ;  /* 0x000000201520723e */ /* 0x000fc600000000ff */
[----:B------:R-:W-:Y:S01]  /*93a0*/  @!P2 FMUL R66, R66, 0.5 ;  /* 0x3f0000004242a820 */ /* 0x000fe20000400000 */
[----:B------:R-:W1:Y:S01]  /*93b0*/  MUFU.EX2 R64, R64 ;  /* 0x0000004000407308 */ /* 0x000e620000000800 */
[----:B----4-:R-:W-:Y:S01]  /*93c0*/  @!P3 FMUL R62, R62, R62 ;  /* 0x0000003e3e3eb220 */ /* 0x010fe20000400000 */
[----:B------:R-:W-:Y:S01]  /*93d0*/  FSETP.GEU.AND P3, PT, R55, -126, PT ;  /* 0xc2fc00003700780b */ /* 0x000fe20003f6e000 */
[----:B------:R-:W-:Y:S01]  /*93e0*/  FADD R75, R11, R30 ;  /* 0x0000001e0b4b7221 */ /* 0x000fe20000000000 */
[----:B------:R-:W-:Y:S01]  /*93f0*/  FADD R30, R28, R57 ;  /* 0x000000391c1e7221 */ /* 0x000fe20000000000 */
[----:B------:R-:W-:Y:S01]  /*9400*/  FADD R11, R15, R40 ;  /* 0x000000280f0b7221 */ /* 0x000fe20000000000 */
[----:B------:R-:W-:Y:S01]  /*9410*/  F2FP.F16.F32.PACK_AB R40, R40, R49 ;  /* 0x000000312828723e */ /* 0x000fe200000000ff */
[----:B------:R-:W-:Y:S01]  /*9420*/  @!P5 FMUL R68, R68, 0.5 ;  /* 0x3f0000004444d820 */ /* 0x000fe20000400000 */
[----:B------:R-:W3:Y:S01]  /*9430*/  MUFU.EX2 R66, R66 ;  /* 0x0000004200427308 */ /* 0x000ee20000000800 */
[----:B--2---:R-:W-:Y:S01]  /*9440*/  @!P6 FMUL R51, R51, R51 ;  /* 0x000000333333e220 */ /* 0x004fe20000400000 */
[----:B------:R-:W-:Y:S01]  /*9450*/  FSETP.GEU.AND P6, PT, R70, -126, PT ;  /* 0xc2fc00004600780b */ /* 0x000fe20003fce000 */
[----:B------:R-:W-:Y:S01]  /*9460*/  FADD R76, R30, R71 ;  /* 0x000000471e4c7221 */ /* 0x000fe20000000000 */
[----:B------:R-:W-:Y:S01]  /*9470*/  FADD R71, R11, R72 ;  /* 0x000000480b477221 */ /* 0x000fe20000000000 */
[----:B------:R-:W-:Y:S01]  /*9480*/  FADD R11, R26, R53 ;  /* 0x000000351a0b7221 */ /* 0x000fe20000000000 */
[----:B------:R-:W-:Y:S01]  /*9490*/  FADD R72, R14, R69 ;  /* 0x000000450e487221 */ /* 0x000fe20000000000 */
[----:B------:R-:W-:Y:S01]  /*94a0*/  @!P3 FMUL R55, R55, 0.5 ;  /* 0x3f0000003737b820 */ /* 0x000fe20000400000 */
[----:B------:R-:W2:Y:S01]  /*94b0*/  MUFU.EX2 R68, R68 ;  /* 0x0000004400447308 */ /* 0x000ea20000000800 */
[----:B-1----:R-:W-:Y:S01]  /*94c0*/  @!P4 FMUL R64, R64, R64 ;  /* 0x000000404040c220 */ /* 0x002fe20000400000 */
[----:B------:R-:W-:Y:S01]  /*94d0*/  FSETP.GEU.AND P4, PT, R59, -126, PT ;  /* 0xc2fc00003b00780b */ /* 0x000fe20003f8e000 */
[----:B------:R-:W-:Y:S01]  /*94e0*/  FADD R30, R12, R61 ;  /* 0x0000003d0c1e7221 */ /* 0x000fe20000000000 */
[----:B------:R-:W-:Y:S01]  /*94f0*/  FADD R75, R75, R76 ;  /* 0x0000004c4b4b7221 */ /* 0x000fe20000000000 */
[----:B------:R-:W-:-:S02]  /*9500*/  F2FP.F16.F32.PACK_AB R41, R47, R62 ;  /* 0x0000003e2f29723e */ /* 0x000fc400000000ff */
[----:B------:R-:W-:Y:S01]  /*9510*/  @!P6 FMUL R70, R70, 0.5 ;  /* 0x3f0000004646e820 */ /* 0x000fe20000400000 */
[----:B------:R-:W1:Y:S01]  /*9520*/  MUFU.EX2 R55, R55 ;  /* 0x0000003700377308 */ /* 0x000e620000000800 */
[----:B---3--:R-:W-:Y:S01]  /*9530*/  @!P2 FMUL R66, R66, R66 ;  /* 0x000000424242a220 */ /* 0x008fe20000400000 */
[----:B------:R-:W-:Y:S02]  /*9540*/  FSETP.GEU.AND P2, PT, R63, -126, PT ;  /* 0xc2fc00003f00780b */ /* 0x000fe40003f4e000 */
[----:B------:R-:W-:Y:S02]  /*9550*/  F2FP.F16.F32.PACK_AB R26, R17, R26 ;  /* 0x0000001a111a723e */ /* 0x000fe400000000ff */
[----:B------:R-:W-:Y:S01]  /*9560*/  F2FP.F16.F32.PACK_AB R28, R19, R28 ;  /* 0x0000001c131c723e */ /* 0x000fe200000000ff */
        /* <DEDUP_REMOVED lines=11> */
[----:B------:R-:W-:-:S03]  /*9620*/  FSETP.GEU.AND P6, PT, R83, -126, PT ;  /* 0xc2fc00005300780b */ /* 0x000fc60003fce000 */
[----:B------:R-:W-:Y:S01]  /*9630*/  FADD R85, R33, R70 ;  /* 0x0000004621557221 */ /* 0x000fe20000000000 */
[----:B------:R-:W-:Y:S01]  /*9640*/  F2FP.F16.F32.PACK_AB R33, R46, R33 ;  /* 0x000000212e21723e */ /* 0x000fe200000000ff */
[----:B------:R-:W-:Y:S01]  /*9650*/  @!P3 FMUL R78, R78, 0.5 ;  /* 0x3f0000004e4eb820 */ /* 0x000fe20000400000 */
[----:B------:R-:W3:Y:S01]  /*9660*/  MUFU.EX2 R82, R82 ;  /* 0x0000005200527308 */ /* 0x000ee20000000800 */
[----:B--2---:R-:W-:Y:S01]  /*9670*/  @!P4 FMUL R59, R59, R59 ;  /* 0x0000003b3b3bc220 */ /* 0x004fe20000400000 */
[----:B------:R-:W-:-:S05]  /*9680*/  FSETP.GEU.AND P4, PT, R84, -126, PT ;  /* 0xc2fc00005400780b */ /* 0x000fca0003f8e000 */
[----:B------:R-:W-:Y:S01]  /*9690*/  @!P6 FMUL R83, R83, 0.5 ;  /* 0x3f0000005353e820 */ /* 0x000fe20000400000 */
[----:B------:R2:W4:Y:S01]  /*96a0*/  MUFU.EX2 R10, R78 ;  /* 0x0000004e000a7308 */ /* 0x0005220000000800 */
[----:B-1----:R-:W-:Y:S01]  /*96b0*/  @!P2 FMUL R63, R63, R63 ;  /* 0x0000003f3f3fa220 */ /* 0x002fe20000400000 */
[----:B------:R-:W-:-:S03]  /*96c0*/  FSETP.GEU.AND P2, PT, R80, -126, PT ;  /* 0xc2fc00005000780b */ /* 0x000fc60003f4e000 */
[----:B------:R-:W-:Y:S01]  /*96d0*/  FADD R152, R46, R63 ;  /* 0x0000003f2e987221 */ /* 0x000fe20000000000 */
[----:B------:R-:W-:Y:S01]  /*96e0*/  F2FP.F16.F32.PACK_AB R46, R20, R61 ;  /* 0x0000003d142e723e */ /* 0x000fe200000000ff */
[----:B------:R-:W-:Y:S01]  /*96f0*/  @!P4 FMUL R84, R84, 0.5 ;  /* 0x3f0000005454c820 */ /* 0x000fe20000400000 */
[----:B------:R-:W1:Y:S01]  /*9700*/  MUFU.EX2 R83, R83 ;  /* 0x0000005300537308 */ /* 0x000e620000000800 */
[----:B---3--:R-:W-:Y:S01]  /*9710*/  @!P5 FMUL R82, R82, R82 ;  /* 0x000000525252d220 */ /* 0x008fe20000400000 */
[----:B------:R-:W-:Y:S01]  /*9720*/  FSETP.GEU.AND P5, PT, R87, -126, PT ;  /* 0xc2fc00005700780b */ /* 0x000fe20003fae000 */
[----:B--2---:R-:W-:Y:S01]  /*9730*/  FADD R78, R67, R74 ;  /* 0x0000004a434e7221 */ /* 0x004fe20000000000 */
[----:B------:R-:W-:Y:S01]  /*9740*/  FADD R67, R16, R77 ;  /* 0x0000004d10437221 */ /* 0x000fe20000000000 */
[----:B------:R-:W-:Y:S01]  /*9750*/  FADD R74, R11, R72 ;  /* 0x000000480b4a7221 */ /* 0x000fe20000000000 */
[----:B------:R-:W-:Y:S01]  /*9760*/  FADD R11, R17, R18 ;  /* 0x00000012110b7221 */ /* 0x000fe20000000000 */
[----:B------:R-:W-:Y:S01]  /*9770*/  @!P2 FMUL R80, R80, 0.5 ;  /* 0x3f0000005050a820 */ /* 0x000fe20000400000 */
[----:B------:R-:W-:Y:S01]  /*9780*/  FADD R79, R30, R67 ;  /* 0x000000431e4f7221 */ /* 0x000fe20000000000 */
[----:B----4-:R-:W-:Y:S01]  /*9790*/  @!P3 FMUL R10, R10, R10 ;  /* 0x0000000a0a0ab220 */ /* 0x010fe20000400000 */
[----:B------:R-:W-:Y:S01]  /*97a0*/  FSETP.GEU.AND P3, PT, R86, -126, PT ;  /* 0xc2fc00005600780b */ /* 0x000fe20003f6e000 */
[----:B------:R2:W3:Y:S01]  /*97b0*/  MUFU.EX2 R81, R80 ;  /* 0x0000005000517308 */ /* 0x0004e20000000800 */
[----:B------:R-:W-:Y:S01]  /*97c0*/  FADD R72, R37, R52 ;  /* 0x0000003425487221 */ /* 0x000fe20000000000 */
[----:B------:R-:W-:Y:S01]  /*97d0*/  FADD R30, R23, R20 ;  /* 0x00000014171e7221 */ /* 0x000fe20000000000 */
[----:B------:R-:W-:Y:S01]  /*97e0*/  FADD R67, R45, R22 ;  /* 0x000000162d437221 */ /* 0x000fe20000000000 */
[----:B------:R-:W-:Y:S01]  /*97f0*/  @!P5 FMUL R87, R87, 0.5 ;  /* 0x3f0000005757d820 */ /* 0x000fe20000400000 */
[----:B------:R-:W-:Y:S01]  /*9800*/  FADD R11, R11, R72 ;  /* 0x000000480b0b7221 */ /* 0x000fe20000000000 */
[----:B-1----:R-:W-:Y:S01]  /*9810*/  @!P6 FMUL R83, R83, R83 ;  /* 0x000000535353e220 */ /* 0x002fe20000400000 */
[----:B------:R-:W-:Y:S01]  /*9820*/  FSETP.GEU.AND P6, PT, R13, -126, PT ;  /* 0xc2fc00000d00780b */ /* 0x000fe20003fce000 */
[----:B------:R-:W-:Y:S01]  /*9830*/  FADD R72, R30, R67 ;  /* 0x000000431e487221 */ /* 0x000fe20000000000 */
[----:B------:R-:W-:Y:S01]  /*9840*/  FADD R30, R25, R62 ;  /* 0x0000003e191e7221 */ /* 0x000fe20000000000 */
[----:B------:R-:W1:Y:S01]  /*9850*/  MUFU.EX2 R87, R87 ;  /* 0x0000005700577308 */ /* 0x000e620000000800 */
[----:B--2---:R-:W-:Y:S01]  /*9860*/  FADD R80, R29, R66 ;  /* 0x000000421d507221 */ /* 0x004fe20000000000 */
[----:B------:R-:W-:Y:S01]  /*9870*/  @!P3 FMUL R86, R86, 0.5 ;  /* 0x3f0000005656b820 */ /* 0x000fe20000400000 */
[----:B------:R-:W-:Y:S01]  /*9880*/  FADD R153, R39, R82 ;  /* 0x0000005227997221 */ /* 0x000fe20000000000 */
[----:B------:R-:W-:Y:S01]  /*9890*/  FADD R67, R60, R47 ;  /* 0x0000002f3c437221 */ /* 0x000fe20000000000 */
[----:B------:R-:W-:Y:S01]  /*98a0*/  FADD R155, R30, R85 ;  /* 0x000000551e9b7221 */ /* 0x000fe20000000000 */
[----:B------:R-:W-:Y:S01]  /*98b0*/  FADD R30, R27, R64 ;  /* 0x000000401b1e7221 */ /* 0x000fe20000000000 */
[----:B------:R-:W-:Y:S01]  /*98c0*/  FADD R85, R35, R10 ;  /* 0x0000000a23557221 */ /* 0x000fe20000000000 */
[----:B------:R-:W2:Y:S01]  /*98d0*/  MUFU.EX2 R86, R86 ;  /* 0x0000005600567308 */ /* 0x000ea20000000800 */
[----:B------:R-:W-:Y:S01]  /*98e0*/  FADD R158, R80, R153 ;  /* 0x00000099509e7221 */ /* 0x000fe20000000000 */
[----:B------:R-:W-:Y:S01]  /*98f0*/  @!P6 FMUL R13, R13, 0.5 ;  /* 0x3f0000000d0de820 */ /* 0x000fe20000400000 */
[----:B------:R-:W-:Y:S01]  /*9900*/  FADD R156, R67, R152 ;  /* 0x00000098439c7221 */ /* 0x000fe20000000000 */
[----:B------:R-:W-:Y:S01]  /*9910*/  FADD R67, R38, R55 ;  /* 0x0000003726437221 */ /* 0x000fe20000000000 */
[----:B------:R-:W-:Y:S01]  /*9920*/  FADD R80, R54, R83 ;  /* 0x0000005336507221 */ /* 0x000fe20000000000 */
[----:B---3--:R-:W-:Y:S01]  /*9930*/  @!P2 FMUL R81, R81, R81 ;  /* 0x000000515151a220 */ /* 0x008fe20000400000 */
[----:B------:R-:W-:Y:S01]  /*9940*/  FADD R157, R30, R85 ;  /* 0x000000551e9d7221 */ /* 0x000fe20000000000 */
[----:B------:R-:W-:Y:S01]  /*9950*/  FADD R85, R42, R59 ;  /* 0x0000003b2a557221 */ /* 0x000fe20000000000 */
[----:B-1----:R-:W-:Y:S01]  /*9960*/  @!P5 FMUL R87, R87, R87 ;  /* 0x000000575757d220 */ /* 0x002fe20000400000 */
[----:B------:R-:W1:Y:S01]  /*9970*/  MUFU.EX2 R30, R13 ;  /* 0x0000000d001e7308 */ /* 0x000e620000000800 */
[----:B------:R-:W-:Y:S01]  /*9980*/  FADD R159, R67, R80 ;  /* 0x00000050439f7221 */ /* 0x000fe20000000000 */
[----:B------:R-:W-:Y:S01]  /*9990*/  FADD R80, R31, R68 ;  /* 0x000000441f507221 */ /* 0x000fe20000000000 */
[----:B------:R-:W-:Y:S01]  /*99a0*/  FADD R67, R34, R51 ;  /* 0x0000003322437221 */ /* 0x000fe20000000000 */
[----:B------:R-:W-:Y:S01]  /*99b0*/  FADD R152, R50, R81 ;  /* 0x0000005132987221 */ /* 0x000fe20000000000 */
[----:B------:R-:W-:Y:S01]  /*99c0*/  FADD R154, R58, R87 ;  /* 0x000000573a9a7221 */ /* 0x000fe20000000000 */
[----:B------:R-:W-:Y:S01]  /*99d0*/  FADD R71, R71, R78 ;  /* 0x0000004e47477221 */ /* 0x000fe20000000000 */
[----:B--2---:R-:W-:Y:S01]  /*99e0*/  @!P3 FMUL R86, R86, R86 ;  /* 0x000000565656b220 */ /* 0x004fe20000400000 */
[----:B------:R-:W2:Y:S01]  /*99f0*/  MUFU.EX2 R13, R84 ;  /* 0x00000054000d7308 */ /* 0x000ea20000000800 */
        /* <DEDUP_REMOVED lines=16> */
[----:B-1----:R-:W-:Y:S01]  /*9b00*/  @!P6 FMUL R30, R30, R30 ;  /* 0x0000001e1e1ee220 */ /* 0x002fe20000400000 */
[----:B------:R-:W-:Y:S01]  /*9b10*/  F2FP.F16.F32.PACK_AB R27, R34, R27 ;  /* 0x0000001b221b723e */ /* 0x000fe200000000ff */
[----:B------:R-:W-:Y:S01]  /*9b20*/  FADD R80, R80, R67 ;  /* 0x0000004350507221 */ /* 0x000fe20000000000 */
[----:B--2---:R-:W-:Y:S01]  /*9b30*/  @!P4 FMUL R13, R13, R13 ;  /* 0x0000000d0d0dc220 */ /* 0x004fe20000400000 */
[----:B------:R-:W-:Y:S01]  /*9b40*/  F2FP.F16.F32.PACK_AB R34, R37, R14 ;  /* 0x0000000e2522723e */ /* 0x000fe200000000ff */
[----:B------:R1:W2:Y:S01]  /*9b50*/  SYNCS.PHASECHK.TRANS64.TRYWAIT P2, [UR10+0x30000], R11 ;  /* 0x0300000bff0075a7 */ /* 0x0002a2000804014a */
        /* <DEDUP_REMOVED lines=83> */
[----:B------:R-:W-:Y:S01]  /*a090*/  F2FP.F16.F32.PACK_AB R54, R22, R77 ;  /* 0x0000004d1636723e */ /* 0x000fe200000000ff */
[----:B-12---:R-:W-:Y:S06]  /*a0a0*/  @!P0 BRA `(.L_x_39) ;  /* 0x0000000000048947 */ /* 0x006fec0003800000 */
[----:B------:R-:W-:Y:S01]  /*a0b0*/  BPT.TRAP 0x1 ;  /* 0x000000040000795c */ /* 0x000fe20000300000 */
.L_x_39:
[----:B------:R-:W-:Y:S05]  /*a0c0*/  @P2 BRA `(.L_x_40) ;  /* 0x0000000000082947 */ /* 0x000fea0003800000 */
[----:B------:R-:W1:Y:S02]  /*a0d0*/  SYNCS.PHASECHK.TRANS64.TRYWAIT P2, [UR10+0x30000], R11 ;  /* 0x0300000bff0075a7 */ /* 0x000e64000804014a */
[----:B-1----:R-:W-:Y:S05]  /*a0e0*/  @!P2 BRA `(.L_x_41) ;  /* 0x0000003400a4a947 */ /* 0x002fea0003800000 */
.L_x_40:
        /* <DEDUP_REMOVED lines=43> */
.L_x_42:
[----:B------:R-:W-:-:S04]  /*a3a0*/  ULEA UR10, UR39, UR38, 0x3 ;  /* 0x00000026270a7291 */ /* 0x000fc8000f8e183f */
[----:B------:R-:W-:-:S04]  /*a3b0*/  UIADD3 UR10, UR10, 0x30028, URZ ;  /* 0x000300280a0a7890 */ /* 0x000fc8000fffe03f */
[----:B------:R-:W-:-:S09]  /*a3c0*/  UPRMT UR10, URZ, 0x654, UR10 ;  /* 0x000006543f0a7896 */ /* 0x000fd2000800000a */
[----:B------:R-:W-:Y:S01]  /*a3d0*/  SYNCS.ARRIVE.TRANS64.RED.A1T0 RZ, [UR10], RZ ;  /* 0x000000ffffff79a7 */ /* 0x000fe2000810040a */
[----:B------:R-:W-:Y:S05]  /*a3e0*/  @P1 BRA `(.L_x_43) ;  /* 0x0000000000041947 */ /* 0x000fea0003800000 */
[----:B------:R-:W-:Y:S01]  /*a3f0*/  BPT.TRAP 0x1 ;  /* 0x000000040000795c */ /* 0x000fe20000300000 */
.L_x_43:
[----:B------:R-:W-:-:S04]  /*a400*/  UIADD3 UR39, UR39, 0x1, URZ ;  /* 0x0000000127277890 */ /* 0x000fc8000fffe03f */
[----:B------:R-:W-:-:S04]  /*a410*/  UISETP.NE.AND UP0, UPT, UR39, 0x5, UPT ;  /* 0x000000052700788c */ /* 0x000fc8000bf05270 */
[----:B------:R-:W-:Y:S01]  /*a420*/  USEL UR39, UR39, URZ, UP0 ;  /* 0x0000003f27277287 */ /* 0x000fe20008000000 */
[----:B------:R-:W-:Y:S11]  /*a430*/  @!P0 BRA `(.L_x_44) ;  /* 0x0000000000048947 */ /* 0x000ff60003800000 */
[----:B------:R-:W-:Y:S01]  /*a440*/  BPT.TRAP 0x1 ;  /* 0x000000040000795c */ /* 0x000fe20000300000 */
.L_x_44:
[----:B------:R-:W-:-:S04]  /*a450*/  ULEA UR10, UR39, UR38, 0x3 ;  /* 0x00000026270a7291 */ /* 0x000fc8000f8e183f */
[----:B------:R-:W-:-:S04]  /*a460*/  UIADD3 UR10, UR10, 0x30028, URZ ;  /* 0x000300280a0a7890 */ /* 0x000fc8000fffe03f */
[----:B------:R-:W-:-:S09]  /*a470*/  UPRMT UR10, URZ, 0x654, UR10 ;  /* 0x000006543f0a7896 */ /* 0x000fd2000800000a */
[----:B------:R-:W-:Y:S01]  /*a480*/  SYNCS.ARRIVE.TRANS64.RED.A1T0 RZ, [UR10], RZ ;  /* 0x000000ffffff79a7 */ /* 0x000fe2000810040a */
[----:B------:R-:W-:Y:S05]  /*a490*/  @P1 BRA `(.L_x_45) ;  /* 0x0000000000041947 */ /* 0x000fea0003800000 */
[----:B------:R-:W-:Y:S01]  /*a4a0*/  BPT.TRAP 0x1 ;  /* 0x000000040000795c */ /* 0x000fe20000300000 */
.L_x_45:
[----:B------:R-:W-:Y:S01]  /*a4b0*/  UIADD3 UR5, UR5, 0x1, URZ ;  /* 0x0000000105057890 */ /* 0x000fe2000fffe03f */
[C---:B------:R-:W-:Y:S01]  /*a4c0*/  ISETP.GT.AND P2, PT, R8.reuse, 0x1, PT ;  /* 0x000000010800780c */ /* 0x040fe20003f44270 */
[----:B------:R-:W-:Y:S01]  /*a4d0*/  UIADD3 UR39, UR39, 0x1, URZ ;  /* 0x0000000127277890 */ /* 0x000fe2000fffe03f */
[----:B------:R-:W-:Y:S01]  /*a4e0*/  VIADD R8, R8, 0xffffffff ;  /* 0xffffffff08087836 */ /* 0x000fe20000000000 */
[----:B------:R-:W-:Y:S01]  /*a4f0*/  UISETP.NE.AND UP1, UPT, UR5, 0x5, UPT ;  /* 0x000000050500788c */ /* 0x000fe2000bf25270 */
[----:B------:R-:W-:Y:S01]  /*a500*/  IADD3 R5, R5, 0x80, RZ ;  /* 0x0000008005057810 */ /* 0x000fe20007ffe0ff */
[----:B------:R-:W-:Y:S01]  /*a510*/  UISETP.NE.AND UP0, UPT, UR39, 0x5, UPT ;  /* 0x000000052700788c */ /* 0x000fe2000bf05270 */
[----:B-1----:R-:W-:Y:S01]  /*a520*/  MOV R10, R6 ;  /* 0x00000006000a7202 */ /* 0x002fe20000000f00 */
[----:B------:R-:W-:Y:S01]  /*a530*/  USEL UR10, URZ, 0x1, UP1 ;  /* 0x000000013f0a7887 */ /* 0x000fe20008800000 */
[----:B------:R-:W-:Y:S01]  /*a540*/  MOV R11, R7 ;  /* 0x00000007000b7202 */ /* 0x000fe20000000f00 */
[----:B------:R-:W-:-:S02]  /*a550*/  USEL UR39, UR39, URZ, UP0 ;  /* 0x0000003f27277287 */ /* 0x000fc40008000000 */
[----:B------:R-:W-:Y:S02]  /*a560*/  USEL UR5, UR5, URZ, UP1 ;  /* 0x0000003f05057287 */ /* 0x000fe40008800000 */
[----:B------:R-:W-:Y:S01]  /*a570*/  LOP3.LUT R9, R9, UR10, RZ, 0x3c, !PT ;  /* 0x0000000a09097c12 */ /* 0x000fe2000f8e3cff */
[----:B------:R-:W-:Y:S09]  /*a580*/  @P2 BRA `(.L_x_46) ;  /* 0xffffffc800842947 */ /* 0x000ff2000383ffff */
.L_x_35:
[----:B------:R-:W1:Y:S01]  /*a590*/  SHFL.BFLY PT, R0, R3, 0x1, 0x1f ;  /* 0x0c201f0003007f89 */ /* 0x000e6200000e0000 */
[----:B------:R-:W-:Y:S01]  /*a5a0*/  BSSY B0, `(.L_x_47) ;  /* 0x0000024000007945 */ /* 0x000fe20003800000 */
[----:B------:R-:W-:Y:S01]  /*a5b0*/  IMAD.MOV.U32 R8, RZ, RZ, 0x3f800000 ;  /* 0x3f800000ff087424 */ /* 0x000fe200078e00ff */
[----:B------:R-:W-:Y:S01]  /*a5c0*/  MOV R2, 0x3f800000 ;  /* 0x3f80000000027802 */ /* 0x000fe20000000f00 */
[----:B------:R-:W2:Y:S01]  /*a5d0*/  SHFL.BFLY PT, R5, R4, 0x1, 0x1f ;  /* 0x0c201f0004057f89 */ /* 0x000ea200000e0000 */
[----:B------:R-:W-:Y:S01]  /*a5e0*/  MOV R11, 0x7f800000 ;  /* 0x7f800000000b7802 */ /* 0x000fe20000000f00 */
[----:B-1----:R-:W-:Y:S01]  /*a5f0*/  FADD R0, R0, R3 ;  /* 0x0000000300007221 */ /* 0x002fe20000000000 */
[----:B--2---:R-:W-:-:S04]  /*a600*/  FADD R16, R5, R4 ;  /* 0x0000000405107221 */ /* 0x004fc80000000000 */
[----:B------:R-:W1:Y:S04]  /*a610*/  SHFL.BFLY PT, R9, R0, 0x2, 0x1f ;  /* 0x0c401f0000097f89 */ /* 0x000e6800000e0000 */
[----:B------:R-:W2:Y:S01]  /*a620*/  SHFL.BFLY PT, R17, R16, 0x2, 0x1f ;  /* 0x0c401f0010117f89 */ /* 0x000ea200000e0000 */
[C---:B-1----:R-:W-:Y:S01]  /*a630*/  FSETP.NE.AND P0, PT, R0.reuse, -R9, PT ;  /* 0x800000090000720b */ /* 0x042fe20003f05000 */
[----:B------:R-:W-:Y:S01]  /*a640*/  FADD R4, R0, R9 ;  /* 0x0000000900047221 */ /* 0x000fe20000000000 */
[----:B------:R-:W-:Y:S01]  /*a650*/  MOV R9, 0x7f800000 ;  /* 0x7f80000000097802 */ /* 0x000fe20000000f00 */
[----:B--2---:R-:W-:-:S10]  /*a660*/  FADD R5, R16, R17 ;  /* 0x0000001110057221 */ /* 0x004fd40000000000 */
[----:B------:R-:W-:Y:S05]  /*a670*/  @!P0 BRA `(.L_x_48) ;  /* 0x0000000000588947 */ /* 0x000fea0003800000 */
[----:B------:R-:W-:Y:S01]  /*a680*/  IADD3 R0, R4, 0x1800000, RZ ;  /* 0x0180000004007810 */ /* 0x000fe20007ffe0ff */
[----:B------:R-:W-:Y:S03]  /*a690*/  BSSY B1, `(.L_x_49) ;  /* 0x000000d000017945 */ /* 0x000fe60003800000 */
[----:B------:R-:W-:-:S04]  /*a6a0*/  LOP3.LUT R0, R0, 0x7f800000, RZ, 0xc0, !PT ;  /* 0x7f80000000007812 */ /* 0x000fc800078ec0ff */
[----:B------:R-:W-:-:S13]  /*a6b0*/  ISETP.GT.U32.AND P0, PT, R0, 0x1ffffff, PT ;  /* 0x01ffffff0000780c */ /* 0x000fda0003f04070 */
[----:B------:R-:W-:Y:S05]  /*a6c0*/  @P0 BRA `(.L_x_50) ;  /* 0x0000000000140947 */ /* 0x000fea0003800000 */
[----:B------:R-:W-:Y:S02]  /*a6d0*/  MOV R2, R4 ;  /* 0x0000000400027202 */ /* 0x000fe40000000f00 */
[----:B------:R-:W-:-:S07]  /*a6e0*/  MOV R15, 0xa700 ;  /* 0x0000a700000f7802 */ /* 0x000fce0000000f00 */
[----:B------:R-:W-:Y:S05]  /*a6f0*/  CALL.REL.NOINC `($__internal_0_$__cuda_sm20_rcp_rn_f32_slowpath) ;  /* 0x0000003000c87944 */ /* 0x000fea0003c00000 */
[----:B------:R-:W-:Y:S01]  /*a700*/  IMAD.MOV.U32 R2, RZ, RZ, R0 ;  /* 0x000000ffff027224 */ /* 0x000fe200078e0000 */
[----:B------:R-:W-:Y:S06]  /*a710*/  BRA `(.L_x_51) ;  /* 0x0000000000107947 */ /* 0x000fec0003800000 */
.L_x_50:
[----:B------:R-:W1:Y:S02]  /*a720*/  MUFU.RCP R3, R4 ;  /* 0x0000000400037308 */ /* 0x000e640000001000 */
[----:B-1----:R-:W-:-:S04]  /*a730*/  FFMA R0, R4, R3, -1 ;  /* 0xbf80000004007423 */ /* 0x002fc80000000003 */
[----:B------:R-:W-:-:S04]  /*a740*/  FADD.FTZ R0, -R0, -RZ ;  /* 0x800000ff00007221 */ /* 0x000fc80000010100 */
[----:B------:R-:W-:-:S07]  /*a750*/  FFMA R2, R3, R0, R3 ;  /* 0x0000000003027223 */ /* 0x000fce0000000003 */
.L_x_51:
[----:B------:R-:W-:Y:S05]  /*a760*/  BSYNC B1 ;  /* 0x0000000000017941 */ /* 0x000fea0003800000 */
.L_x_49:
[----:B------:R-:W-:Y:S01]  /*a770*/  FSETP.GEU.AND P0, PT, |R4|, 1.175494350822287508e-38, PT ;  /* 0x008000000400780b */ /* 0x000fe20003f0e200 */
[----:B------:R-:W-:-:S12]  /*a780*/  ULDC UR5, c[0x0][0x600] ;  /* 0x0001800000057ab9 */ /* 0x000fd80000000800 */
[----:B------:R-:W-:-:S04]  /*a790*/  @!P0 FMUL R4, R4, 16777216 ;  /* 0x4b80000004048820 */ /* 0x000fc80000400000 */
[----:B------:R-:W1:Y:S02]  /*a7a0*/  MUFU.LG2 R0, R4 ;  /* 0x0000000400007308 */ /* 0x000e640000000c00 */
[----:B-1----:R-:W-:-:S04]  /*a7b0*/  @!P0 FADD R0, R0, -24 ;  /* 0xc1c0000000008421 */ /* 0x002fc80000000000 */
[----:B------:R-:W-:-:S04]  /*a7c0*/  FMUL R11, R0, 0.69314718246459960938 ;  /* 0x3f317218000b7820 */ /* 0x000fc80000400000 */
[----:B------:R-:W-:-:S07]  /*a7d0*/  FFMA R11, R6, UR5, R11 ;  /* 0x00000005060b7c23 */ /* 0x000fce000800000b */
.L_x_48:
[----:B------:R-:W-:Y:S05]  /*a7e0*/  BSYNC B0 ;  /* 0x0000000000007941 */ /* 0x000fea0003800000 */
.L_x_47:
[----:B------:R-:W-:Y:S01]  /*a7f0*/  FSETP.NE.AND P0, PT, R16, -R17, PT ;  /* 0x800000111000720b */ /* 0x000fe20003f05000 */
[----:B------:R-:W-:Y:S01]  /*a800*/  ULDC UR5, c[0x0][0x608] ;  /* 0x0001820000057ab9 */ /* 0x000fe20000000800 */
[----:B------:R-:W-:Y:S01]  /*a810*/  BSSY B0, `(.L_x_52) ;  /* 0x0000039000007945 */ /* 0x000fe20003800000 */
[----:B------:R-:W-:-:S04]  /*a820*/  FMUL R2, R2, UR5 ;  /* 0x0000000502027c20 */ /* 0x000fc80008400000 */
        /* <DEDUP_REMOVED lines=32> */
[----:B------:R-:W-:Y:S06]  /*aa30*/  @!P0 BRA `(.L_x_53) ;  /* 0x0000000000588947 */ /* 0x000fec0003800000 */
        /* <DEDUP_REMOVED lines=8> */
[----:B------:R-:W-:Y:S01]  /*aac0*/  MOV R8, R0 ;  /* 0x0000000000087202 */ /* 0x000fe20000000f00 */
[----:B------:R-:W-:Y:S06]  /*aad0*/  BRA `(.L_x_56) ;  /* 0x0000000000107947 */ /* 0x000fec0003800000 */
.L_x_55:
[----:B------:R-:W1:Y:S02]  /*aae0*/  MUFU.RCP R8, R5 ;  /* 0x0000000500087308 */ /* 0x000e640000001000 */
[----:B-1----:R-:W-:-:S04]  /*aaf0*/  FFMA R0, R5, R8, -1 ;  /* 0xbf80000005007423 */ /* 0x002fc80000000008 */
[----:B------:R-:W-:-:S04]  /*ab00*/  FADD.FTZ R3, -R0, -RZ ;  /* 0x800000ff00037221 */ /* 0x000fc80000010100 */
[----:B------:R-:W-:-:S07]  /*ab10*/  FFMA R8, R8, R3, R8 ;  /* 0x0000000308087223 */ /* 0x000fce0000000008 */
.L_x_56:
[----:B------:R-:W-:Y:S05]  /*ab20*/  BSYNC B1 ;  /* 0x0000000000017941 */ /* 0x000fea0003800000 */
.L_x_54:
[----:B------:R-:W-:Y:S01]  /*ab30*/  FSETP.GEU.AND P0, PT, |R5|, 1.175494350822287508e-38, PT ;  /* 0x008000000500780b */ /* 0x000fe20003f0e200 */
[----:B------:R-:W-:-:S12]  /*ab40*/  ULDC UR5, c[0x0][0x600] ;  /* 0x0001800000057ab9 */ /* 0x000fd80000000800 */
[----:B------:R-:W-:-:S04]  /*ab50*/  @!P0 FMUL R5, R5, 16777216 ;  /* 0x4b80000005058820 */ /* 0x000fc80000400000 */
[----:B------:R-:W1:Y:S02]  /*ab60*/  MUFU.LG2 R0, R5 ;  /* 0x0000000500007308 */ /* 0x000e640000000c00 */
[----:B-1----:R-:W-:-:S04]  /*ab70*/  @!P0 FADD R0, R0, -24 ;  /* 0xc1c0000000008421 */ /* 0x002fc80000000000 */
[----:B------:R-:W-:-:S04]  /*ab80*/  FMUL R0, R0, 0.69314718246459960938 ;  /* 0x3f31721800007820 */ /* 0x000fc80000400000 */
[----:B------:R-:W-:-:S07]  /*ab90*/  FFMA R9, R7, UR5, R0 ;  /* 0x0000000507097c23 */ /* 0x000fce0008000000 */
.L_x_53:
[----:B------:R-:W-:Y:S05]  /*aba0*/  BSYNC B0 ;  /* 0x0000000000007941 */ /* 0x000fea0003800000 */
.L_x_52:
[----:B------:R-:W-:Y:S01]  /*abb0*/  UISETP.NE.AND UP0, UPT, UR36, 0x1, UPT ;  /* 0x000000012400788c */ /* 0x000fe2000bf05270 */
[----:B------:R-:W1:Y:S03]  /*abc0*/  S2R R2, SR_TID.X ;  /* 0x0000000000027919 */ /* 0x000e660000002100 */
[----:B------:R-:W-:-:S06]  /*abd0*/  USEL UR5, URZ, 0x1, UP0 ;  /* 0x000000013f057887 */ /* 0x000fcc0008000000 */
[----:B------:R-:W-:Y:S01]  /*abe0*/  MOV R0, UR5 ;  /* 0x0000000500007c02 */ /* 0x000fe20008000f00 */
[----:B------:R-:W-:Y:S02]  /*abf0*/  ULDC UR5, c[0x0][0x608] ;  /* 0x0001820000057ab9 */ /* 0x000fe40000000800 */
[----:B------:R-:W-:Y:S01]  /*ac00*/  FMUL R8, R8, UR5 ;  /* 0x0000000508087c20 */ /* 0x000fe20008400000 */
[----:B------:R-:W-:-:S04]  /*ac10*/  SHF.L.U32 R0, R0, 0x1f, RZ ;  /* 0x0000001f00007819 */ /* 0x000fc800000006ff */
[----:B------:R-:W2:Y:S01]  /*ac20*/  SYNCS.PHASECHK.TRANS64.TRYWAIT P0, [UR4+0x8], R0 ;  /* 0x00000800ff0075a7 */ /* 0x000ea20008000144 */
[C---:B-1----:R-:W-:Y:S02]  /*ac30*/  LOP3.LUT P1, RZ, R2.reuse, 0x3, RZ, 0xc0, !PT ;  /* 0x0000000302ff7812 */ /* 0x042fe4000782c0ff */
[----:B------:R-:W-:Y:S01]  /*ac40*/  LOP3.LUT R16, R2, 0x7f, RZ, 0xc0, !PT ;  /* 0x0000007f02107812 */ /* 0x000fe200078ec0ff */
[----:B--2---:R-:W-:Y:S10]  /*ac50*/  @!P0 BRA `(.L_x_57) ;  /* 0x0000002800e08947 */ /* 0x004ff40003800000 */
.L_x_111:
[----:B------:R-:W-:Y:S01]  /*ac60*/  ULDC.64 UR10, c[0x0][0x208] ;  /* 0x00008200000a7ab9 */ /* 0x000fe20000000a00 */
[----:B------:R-:W-:Y:S01]  /*ac70*/  BSSY B0, `(.L_x_58) ;  /* 0x0000019000007945 */ /* 0x000fe20003800000 */
[----:B------:R-:W-:-:S03]  /*ac80*/  SHF.R.U32.HI R17, RZ, 0x5, R16 ;  /* 0x00000005ff117819 */ /* 0x000fc60000011610 */
[----:B------:R-:W-:Y:S05]  /*ac90*/  @P1 BRA `(.L_x_59) ;  /* 0x0000000000581947 */ /* 0x000fea0003800000 */
[----:B------:R-:W2:Y:S01]  /*aca0*/  S2UR UR4, SR_CTAID.Y ;  /* 0x00000000000479c3 */ /* 0x000ea20000002600 */
[----:B-1----:R-:W-:Y:S01]  /*acb0*/  SHF.R.U32.HI R0, RZ, 0x2, R2 ;  /* 0x00000002ff007819 */ /* 0x002fe20000011602 */
[----:B------:R-:W-:Y:S01]  /*acc0*/  IMAD.SHL.U32 R3, R17, 0x10, RZ ;  /* 0x0000001011037824 */ /* 0x000fe200078e00ff */
[----:B------:R-:W-:Y:S02]  /*acd0*/  USHF.L.U32 UR8, UR37, 0x6, URZ ;  /* 0x0000000625087899 */ /* 0x000fe4000800063f */
[----:B------:R-:W-:Y:S01]  /*ace0*/  LOP3.LUT R0, R0, 0x7, RZ, 0xc0, !PT ;  /* 0x0000000700007812 */ /* 0x000fe200078ec0ff */
[----:B------:R-:W-:Y:S02]  /*acf0*/  ULDC.64 UR6, c[0x0][0x688] ;  /* 0x0001a20000067ab9 */ /* 0x000fe40000000a00 */
[----:B------:R-:W1:Y:S01]  /*ad00*/  S2UR UR5, SR_CTAID.Z ;  /* 0x00000000000579c3 */ /* 0x000e620000002700 */
[----:B------:R-:W-:-:S04]  /*ad10*/  LOP3.LUT R0, R3, 0xfffffff0, R0, 0xe2, !PT ;  /* 0xfffffff003007812 */ /* 0x000fc800078ee200 */
[----:B------:R-:W-:-:S04]  /*ad20*/  IADD3 R3, R0, UR8, RZ ;  /* 0x0000000800037c10 */ /* 0x000fc8000fffe0ff */
[----:B------:R-:W-:Y:S01]  /*ad30*/  IADD3 R2, R3, 0x8, RZ ;  /* 0x0000000803027810 */ /* 0x000fe20007ffe0ff */
[----:B--2---:R-:W-:-:S04]  /*ad40*/  UIMAD UR4, UR4, UR6, UR8 ;  /* 0x00000006040472a4 */ /* 0x004fc8000f8e0208 */
[----:B-1----:R-:W-:-:S03]  /*ad50*/  UIMAD UR4, UR5, UR7, UR4 ;  /* 0x00000007050472a4 */ /* 0x002fc6000f8e0204 */
[----:B------:R-:W-:Y:S02]  /*ad60*/  ULDC UR5, c[0x0][0x288] ;  /* 0x0000a20000057ab9 */ /* 0x000fe40000000800 */
[----:B------:R-:W-:Y:S02]  /*ad70*/  ISETP.GE.U32.AND P0, PT, R3, UR5, PT ;  /* 0x0000000503007c0c */ /* 0x000fe4000bf06070 */
[----:B------:R-:W-:Y:S02]  /*ad80*/  IADD3 R0, P2, R0, UR4, RZ ;  /* 0x0000000400007c10 */ /* 0x000fe4000ff5e0ff */
[----:B------:R-:W-:Y:S01]  /*ad90*/  ISETP.GE.U32.AND P1, PT, R2, UR5, PT ;  /* 0x0000000502007c0c */ /* 0x000fe2000bf26070 */
[----:B------:R-:W-:Y:S01]  /*ada0*/  ULDC.64 UR4, c[0x0][0x680] ;  /* 0x0001a00000047ab9 */ /* 0x000fe20000000a00 */
[----:B------:R-:W-:Y:S02]  /*adb0*/  IADD3.X R3, RZ, RZ, RZ, P2, !PT ;  /* 0x000000ffff037210 */ /* 0x000fe400017fe4ff */
[----:B------:R-:W-:-:S04]  /*adc0*/  LEA R2, P2, R0, UR4, 0x2 ;  /* 0x0000000400027c11 */ /* 0x000fc8000f8410ff */
[----:B------:R-:W-:-:S05]  /*add0*/  LEA.HI.X R3, R0, UR5, R3, 0x2, P2 ;  /* 0x0000000500037c11 */ /* 0x000fca00090f1403 */
[----:B------:R2:W-:Y:S04]  /*ade0*/  @!P0 STG.E desc[UR10][R2.64], R11 ;  /* 0x0000000b02008986 */ /* 0x0005e8000c10190a */
[----:B------:R2:W-:Y:S02]  /*adf0*/  @!P1 STG.E desc[UR10][R2.64+0x20], R9 ;  /* 0x0000200902009986 */ /* 0x0005e4000c10190a */
.L_x_59:
[----:B------:R-:W-:Y:S05]  /*ae00*/  BSYNC B0 ;  /* 0x0000000000007941 */ /* 0x000fea0003800000 */
.L_x_58:
[----:B------:R-:W-:Y:S01]  /*ae10*/  ULDC.64 UR4, c[0x0][0x730] ;  /* 0x0001cc0000047ab9 */ /* 0x000fe20000000a00 */
[-C--:B------:R-:W-:Y:S01]  /*ae20*/  FMUL R90, R90, R8.reuse ;  /* 0x000000085a5a7220 */ /* 0x080fe20000400000 */
[----:B------:R-:W-:Y:S01]  /*ae30*/  ISETP.NE.U32.AND P0, PT, RZ, UR4, PT ;  /* 0x00000004ff007c0c */ /* 0x000fe2000bf05070 */
[-C--:B------:R-:W-:Y:S01]  /*ae40*/  FMUL R24, R91, R8.reuse ;  /* 0x000000085b187220 */ /* 0x080fe20000400000 */
[-C--:B------:R-:W-:Y:S01]  /*ae50*/  FMUL R94, R94, R8.reuse ;  /* 0x000000085e5e7220 */ /* 0x080fe20000400000 */
[-C--:B------:R-:W-:Y:S01]  /*ae60*/  FMUL R26, R95, R8.reuse ;  /* 0x000000085f1a7220 */ /* 0x080fe20000400000 */
[----:B------:R-:W-:Y:S01]  /*ae70*/  ISETP.NE.AND.EX P0, PT, RZ, UR5, PT, P0 ;  /* 0x00000005ff007c0c */ /* 0x000fe2000bf05300 */
        /* <DEDUP_REMOVED lines=28> */
[----:B------:R-:W-:Y:S06]  /*b040*/  @P0 BRA `(.L_x_60) ;  /* 0x0000000000200947 */ /* 0x000fec0003800000 */
[----:B------:R-:W-:Y:S02]  /*b050*/  ULDC.64 UR4, c[0x0][0x728] ;  /* 0x0001ca0000047ab9 */ /* 0x000fe40000000a00 */
[----:B------:R-:W-:-:S04]  /*b060*/  ISETP.NE.U32.AND P0, PT, RZ, UR4, PT ;  /* 0x00000004ff007c0c */ /* 0x000fc8000bf05070 */
[----:B------:R-:W-:-:S13]  /*b070*/  ISETP.NE.AND.EX P0, PT, RZ, UR5, PT, P0 ;  /* 0x00000005ff007c0c */ /* 0x000fda000bf05300 */
[----:B------:R-:W-:Y:S05]  /*b080*/  @!P0 BRA `(.L_x_61) ;  /* 0x00000000000c8947 */ /* 0x000fea0003800000 */
[----:B-12---:R-:W1:Y:S02]  /*b090*/  LDC.64 R2, c[0x0][0x728] ;  /* 0x0001ca00ff027b82 */ /* 0x006e640000000a00 */
[----:B-1----:R4:W5:Y:S01]  /*b0a0*/  LDG.E R2, desc[UR10][R2.64] ;  /* 0x0000000a02027981 */ /* 0x002962000c1e1900 */
[----:B------:R-:W-:Y:S05]  /*b0b0*/  BRA `(.L_x_60) ;  /* 0x0000000000047947 */ /* 0x000fea0003800000 */
.L_x_61:
[----:B--2---:R-:W3:Y:S02]  /*b0c0*/  LDC R2, c[0x0][0x720] ;  /* 0x0001c800ff027b82 */ /* 0x004ee40000000800 */
.L_x_60:
[----:B-1----:R-:W-:Y:S02]  /*b0d0*/  MOV R0, RZ ;  /* 0x000000ff00007202 */ /* 0x002fe40000000f00 */
[----:B---3-5:R-:W-:Y:S02]  /*b0e0*/  MOV R39, R2 ;  /* 0x0000000200277202 */ /* 0x028fe40000000f00 */
[----:B------:R-:W-:-:S13]  /*b0f0*/  LOP3.LUT P0, RZ, R0, 0x1bf, RZ, 0xc0, !PT ;  /* 0x000001bf00ff7812 */ /* 0x000fda000780c0ff */
[----:B------:R-:W-:Y:S05]  /*b100*/  @!P0 BRA `(.L_x_62) ;  /* 0x0000000000408947 */ /* 0x000fea0003800000 */
[----:B------:R-:W-:Y:S01]  /*b110*/  MOV R0, 0x0 ;  /* 0x0000000000007802 */ /* 0x000fe20000000f00 */
[----:B------:R-:W-:Y:S01]  /*b120*/  ULDC.64 UR4, c[0x4][0x70] ;  /* 0x01001c0000047ab9 */ /* 0x000fe20000000a00 */
[----:B------:R-:W-:Y:S01]  /*b130*/  ULDC.64 UR6, c[0x4][0x8] ;  /* 0x0100020000067ab9 */ /* 0x000fe20000000a00 */
[----:B------:R-:W-:Y:S01]  /*b140*/  IMAD.U32 R4, RZ, RZ, UR4 ;  /* 0x00000004ff047e24 */ /* 0x000fe2000f8e00ff */
[----:B--2-4-:R1:W2:Y:S01]  /*b150*/  LDC.64 R2, c[0x4][R0] ;  /* 0x0100000000027b82 */ /* 0x0142a20000000a00 */
[----:B------:R-:W-:Y:S01]  /*b160*/  MOV R5, UR5 ;  /* 0x0000000500057c02 */ /* 0x000fe20008000f00 */
[----:B------:R-:W-:Y:S01]  /*b170*/  ULDC.64 UR4, c[0x4][0x78] ;  /* 0x01001e0000047ab9 */ /* 0x000fe20000000a00 */
[----:B------:R-:W-:Y:S01]  /*b180*/  MOV R10, UR6 ;  /* 0x00000006000a7c02 */ /* 0x000fe20008000f00 */
[----:B------:R-:W-:Y:S01]  /*b190*/  IMAD.U32 R11, RZ, RZ, UR7 ;  /* 0x00000007ff0b7e24 */ /* 0x000fe2000f8e00ff */
[----:B------:R-:W-:Y:S02]  /*b1a0*/  MOV R6, UR4 ;  /* 0x0000000400067c02 */ /* 0x000fe40008000f00 */
[----:B------:R-:W-:-:S02]  /*b1b0*/  MOV R7, UR5 ;  /* 0x0000000500077c02 */ /* 0x000fc40008000f00 */
[----:B------:R-:W-:Y:S02]  /*b1c0*/  MOV R8, 0x70 ;  /* 0x0000007000087802 */ /* 0x000fe40000000f00 */
[----:B------:R-:W-:Y:S02]  /*b1d0*/  MOV R12, 0x1 ;  /* 0x00000001000c7802 */ /* 0x000fe40000000f00 */
[----:B-1----:R-:W-:-:S07]  /*b1e0*/  MOV R13, RZ ;  /* 0x000000ff000d7202 */ /* 0x002fce0000000f00 */
[----:B------:R-:W-:-:S07]  /*b1f0*/  LEPC R20, `(.L_x_62) ;  /* 0x000000001014794e */ /* 0x000fce0000000000 */
[----:B--2---:R-:W-:Y:S05]  /*b200*/  CALL.ABS.NOINC R2 ;  /* 0x0000000002007343 */ /* 0x004fea0003c00000 */
.L_x_62:
[----:B------:R-:W-:Y:S01]  /*b210*/  MOV R18, UR38 ;  /* 0x0000002600127c02 */ /* 0x000fe20008000f00 */
[----:B--2-4-:R-:W-:-:S04]  /*b220*/  IMAD.U32 R3, RZ, RZ, UR36 ;  /* 0x00000024ff037e24 */ /* 0x014fc8000f8e00ff */
[----:B------:R-:W-:-:S05]  /*b230*/  IMAD R18, R3, 0x2200, R18 ;  /* 0x0000220003127824 */ /* 0x000fca00078e0212 */
[----:B------:R-:W-:-:S04]  /*b240*/  IADD3 R19, R18, -0x2200, RZ ;  /* 0xffffde0012137810 */ /* 0x000fc80007ffe0ff */
[----:B------:R-:W-:-:S13]  /*b250*/  LOP3.LUT P0, RZ, R19, 0x1b0, RZ, 0xc0, !PT ;  /* 0x000001b013ff7812 */ /* 0x000fda000780c0ff */
[----:B------:R-:W-:Y:S05]  /*b260*/  @!P0 BRA `(.L_x_63) ;  /* 0x0000000000408947 */ /* 0x000fea0003800000 */
[----:B------:R-:W-:Y:S01]  /*b270*/  MOV R0, 0x0 ;  /* 0x0000000000007802 */ /* 0x000fe20000000f00 */
[----:B------:R-:W-:Y:S01]  /*b280*/  ULDC.64 UR4, c[0x4][0x70] ;  /* 0x01001c0000047ab9 */ /* 0x000fe20000000a00 */
[----:B------:R-:W-:Y:S01]  /*b290*/  ULDC.64 UR6, c[0x4][0x78] ;  /* 0x01001e0000067ab9 */ /* 0x000fe20000000a00 */
[----:B------:R-:W-:Y:S01]  /*b2a0*/  MOV R4, UR4 ;  /* 0x0000000400047c02 */ /* 0x000fe20008000f00 */
[----:B------:R1:W2:Y:S01]  /*b2b0*/  LDC.64 R2, c[0x4][R0] ;  /* 0x0100000000027b82 */ /* 0x0002a20000000a00 */
[----:B------:R-:W-:Y:S01]  /*b2c0*/  MOV R5, UR5 ;  /* 0x0000000500057c02 */ /* 0x000fe20008000f00 */
[----:B------:R-:W-:Y:S01]  /*b2d0*/  ULDC.64 UR4, c[0x4][0x10] ;  /* 0x0100040000047ab9 */ /* 0x000fe20000000a00 */
[----:B------:R-:W-:Y:S01]  /*b2e0*/  MOV R6, UR6 ;  /* 0x0000000600067c02 */ /* 0x000fe20008000f00 */
[----:B------:R-:W-:Y:S01]  /*b2f0*/  IMAD.U32 R7, RZ, RZ, UR7 ;  /* 0x00000007ff077e24 */ /* 0x000fe2000f8e00ff */
[----:B------:R-:W-:Y:S01]  /*b300*/  MOV R10, UR4 ;  /* 0x00000004000a7c02 */ /* 0x000fe20008000f00 */
[----:B------:R-:W-:Y:S01]  /*b310*/  IMAD.MOV.U32 R13, RZ, RZ, RZ ;  /* 0x000000ffff0d7224 */ /* 0x000fe200078e00ff */
[----:B------:R-:W-:-:S02]  /*b320*/  MOV R11, UR5 ;  /* 0x00000005000b7c02 */ /* 0x000fc40008000f00 */
[----:B------:R-:W-:Y:S02]  /*b330*/  MOV R8, 0x70 ;  /* 0x0000007000087802 */ /* 0x000fe40000000f00 */
[----:B-1----:R-:W-:-:S07]  /*b340*/  MOV R12, 0x1 ;  /* 0x00000001000c7802 */ /* 0x002fce0000000f00 */
[----:B------:R-:W-:-:S07]  /*b350*/  LEPC R20, `(.L_x_63) ;  /* 0x000000001014794e */ /* 0x000fce0000000000 */
[----:B--2---:R-:W-:Y:S05]  /*b360*/  CALL.ABS.NOINC R2 ;  /* 0x0000000002007343 */ /* 0x004fea0003c00000 */
.L_x_63:
[----:B------:R-:W1:Y:S01]  /*b370*/  S2R R5, SR_TID.X ;  /* 0x0000000000057919 */ /* 0x000e620000002100 */
[----:B------:R-:W-:Y:S01]  /*b380*/  ULDC.64 UR4, c[0x0][0x730] ;  /* 0x0001cc0000047ab9 */ /* 0x000fe20000000a00 */
[----:B------:R-:W-:Y:S02]  /*b390*/  IADD3 R16, R16, 0x1f, RZ ;  /* 0x0000001f10107810 */ /* 0x000fe40007ffe0ff */
[----:B------:R-:W-:Y:S02]  /*b3a0*/  ISETP.NE.U32.AND P0, PT, RZ, UR4, PT ;  /* 0x00000004ff007c0c */ /* 0x000fe4000bf05070 */
[----:B------:R-:W-:Y:S02]  /*b3b0*/  ISETP.GT.U32.AND P1, PT, R16, 0x3e, PT ;  /* 0x0000003e1000780c */ /* 0x000fe40003f24070 */
[----:B------:R-:W-:-:S13]  /*b3c0*/  ISETP.NE.AND.EX P0, PT, RZ, UR5, PT, P0 ;  /* 0x00000005ff007c0c */ /* 0x000fda000bf05300 */
[----:B------:R-:W2:Y:S01]  /*b3d0*/  @P0 LDC R39, c[0x0][0x720] ;  /* 0x0001c800ff270b82 */ /* 0x000ea20000000800 */
[C---:B-1----:R-:W-:Y:S02]  /*b3e0*/  SHF.L.U32 R0, R5.reuse, 0x5, RZ ;  /* 0x0000000505007819 */ /* 0x042fe400000006ff */
[----:B------:R-:W-:Y:S02]  /*b3f0*/  SHF.R.U32.HI R3, RZ, 0x1, R5 ;  /* 0x00000001ff037819 */ /* 0x000fe40000011605 */
[C---:B------:R-:W-:Y:S02]  /*b400*/  LOP3.LUT R2, R0.reuse, 0xc0, RZ, 0xc0, !PT ;  /* 0x000000c000027812 */ /* 0x040fe400078ec0ff */
[----:B------:R-:W-:Y:S02]  /*b410*/  LOP3.LUT R4, R0, 0x20, RZ, 0xc0, !PT ;  /* 0x0000002000047812 */ /* 0x000fe400078ec0ff */
[----:B------:R-:W-:Y:S02]  /*b420*/  LOP3.LUT R2, R2, 0x8, R3, 0xf8, !PT ;  /* 0x0000000802027812 */ /* 0x000fe400078ef803 */
[----:B------:R-:W-:-:S02]  /*b430*/  SHF.L.U32 R3, R5, 0x2, RZ ;  /* 0x0000000205037819 */ /* 0x000fc400000006ff */
[----:B------:R-:W-:Y:S01]  /*b440*/  LEA R4, R17, R4, 0x9 ;  /* 0x0000000411047211 */ /* 0x000fe200078e48ff */
[-C--:B--2---:R-:W-:Y:S01]  /*b450*/  FMUL R7, R24, R39.reuse ;  /* 0x0000002718077220 */ /* 0x084fe20000400000 */
[----:B------:R-:W-:Y:S01]  /*b460*/  LOP3.LUT R3, R2, 0x18, R3, 0x78, !PT ;  /* 0x0000001802037812 */ /* 0x000fe200078e7803 */
[-C--:B------:R-:W-:Y:S01]  /*b470*/  FMUL R2, R94, R39.reuse ;  /* 0x000000275e027220 */ /* 0x080fe20000400000 */
[----:B------:R-:W-:Y:S01]  /*b480*/  LOP3.LUT R0, R0, 0x100, RZ, 0xc0, !PT ;  /* 0x0000010000007812 */ /* 0x000fe200078ec0ff */
[-C--:B------:R-:W-:Y:S01]  /*b490*/  FMUL R9, R26, R39.reuse ;  /* 0x000000271a097220 */ /* 0x080fe20000400000 */
[----:B------:R-:W-:Y:S01]  /*b4a0*/  LOP3.LUT P0, RZ, R5, 0x4, RZ, 0xc0, !PT ;  /* 0x0000000405ff7812 */ /* 0x000fe2000780c0ff */
[-C--:B------:R-:W-:Y:S01]  /*b4b0*/  FMUL R5, R22, R39.reuse ;  /* 0x0000002716057220 */ /* 0x080fe20000400000 */
[----:B------:R-:W-:Y:S01]  /*b4c0*/  IADD3 R3, R3, R4, R0 ;  /* 0x0000000403037210 */ /* 0x000fe20007ffe000 */
[-C--:B------:R-:W-:Y:S01]  /*b4d0*/  FMUL R4, R88, R39.reuse ;  /* 0x0000002758047220 */ /* 0x080fe20000400000 */
[-C--:B------:R-:W-:Y:S01]  /*b4e0*/  FMUL R0, R90, R39.reuse ;  /* 0x000000275a007220 */ /* 0x080fe20000400000 */
[-C--:B------:R-:W-:Y:S01]  /*b4f0*/  FMUL R10, R98, R39.reuse ;  /* 0x00000027620a7220 */ /* 0x080fe20000400000 */
[-C--:B------:R-:W-:Y:S01]  /*b500*/  FMUL R11, R28, R39.reuse ;  /* 0x000000271c0b7220 */ /* 0x080fe20000400000 */
        /* <DEDUP_REMOVED lines=9> */
[----:B------:R-:W-:Y:S01]  /*b5a0*/  FMUL R101, R101, R39 ;  /* 0x0000002765657220 */ /* 0x000fe20000400000 */
[----:B------:R-:W-:Y:S01]  /*b5b0*/  IMAD.MOV.U32 R0, RZ, RZ, 0x10 ;  /* 0x00000010ff007424 */ /* 0x000fe200078e00ff */
[----:B------:R-:W-:Y:S01]  /*b5c0*/  LEA R19, R3, R19, 0x1 ;  /* 0x0000001303137211 */ /* 0x000fe200078e08ff */
[-C--:B------:R-:W-:Y:S01]  /*b5d0*/  FMUL R14, R32, R39.reuse ;  /* 0x00000027200e7220 */ /* 0x080fe20000400000 */
[----:B------:R-:W-:Y:S01]  /*b5e0*/  F2FP.F16.F32.PACK_AB R7, R9, R2 ;  /* 0x000000020907723e */ /* 0x000fe200000000ff */
[-C--:B------:R-:W-:Y:S01]  /*b5f0*/  FMUL R16, R34, R39.reuse ;  /* 0x0000002722107220 */ /* 0x080fe20000400000 */
[-C--:B------:R-:W-:Y:S01]  /*b600*/  FMUL R20, R36, R39.reuse ;  /* 0x0000002724147220 */ /* 0x080fe20000400000 */
        /* <DEDUP_REMOVED lines=45> */
[----:B------:R-:W-:Y:S01]  /*b8e0*/  F2FP.F16.F32.PACK_AB R11, R13, R12 ;  /* 0x0000000c0d0b723e */ /* 0x000fe200000000ff */
[----:B------:R-:W-:Y:S01]  /*b8f0*/  FMUL R39, R150, R39 ;  /* 0x0000002796277220 */ /* 0x000fe20000400000 */
[----:B------:R-:W-:-:S02]  /*b900*/  F2FP.F16.F32.PACK_AB R6, R93, R6 ;  /* 0x000000065d06723e */ /* 0x000fc400000000ff */
[----:B------:R-:W-:Y:S02]  /*b910*/  F2FP.F16.F32.PACK_AB R8, R97, R8 ;  /* 0x000000086108723e */ /* 0x000fe400000000ff */
[----:B------:R-:W-:Y:S02]  /*b920*/  F2FP.F16.F32.PACK_AB R10, R101, R100 ;  /* 0x00000064650a723e */ /* 0x000fe400000000ff */
[----:B------:R-:W-:Y:S02]  /*b930*/  SEL R0, R0, 0xfffffff0, !P0 ;  /* 0xfffffff000007807 */ /* 0x000fe40004000000 */
[----:B------:R-:W-:Y:S01]  /*b940*/  IADD3 R13, R19, 0x1000, RZ ;  /* 0x00001000130d7810 */ /* 0x000fe20007ffe0ff */
[----:B------:R-:W-:Y:S06]  /*b950*/  @P1 BRA `(.L_x_64) ;  /* 0x0000000000041947 */ /* 0x000fec0003800000 */
[----:B------:R-:W-:-:S04]  /*b960*/  DEPBAR.LE SB0, 0x1 ;  /* 0x000080400000791a */ /* 0x000fc80000000000 */
.L_x_64:
[----:B------:R-:W-:Y:S05]  /*b970*/  WARPSYNC.ALL ;  /* 0x0000000000007948 */ /* 0x000fea0003800000 */
[----:B------:R-:W-:Y:S01]  /*b980*/  BAR.SYNC.DEFER_BLOCKING 0x1, 0x80 ;  /* 0x0042000000007b1d */ /* 0x000fe20000010000 */
[----:B------:R-:W-:Y:S02]  /*b990*/  LEA R3, R3, R18, 0x1 ;  /* 0x0000001203037211 */ /* 0x000fe400078e08ff */
[C---:B------:R-:W-:Y:S01]  /*b9a0*/  LEA R13, R0.reuse, R13, 0x1 ;  /* 0x0000000d000d7211 */ /* 0x040fe200078e08ff */
[----:B------:R-:W-:Y:S01]  /*b9b0*/  IMAD R0, R0, 0x2, R19 ;  /* 0x0000000200007824 */ /* 0x000fe200078e0213 */
[----:B------:R-:W-:Y:S01]  /*b9c0*/  F2FP.F16.F32.PACK_AB R104, R105, R104 ;  /* 0x000000686968723e */ /* 0x000fe200000000ff */
[----:B------:R-:W-:Y:S01]  /*b9d0*/  BSSY B0, `(.L_x_65) ;  /* 0x000001e000007945 */ /* 0x000fe20003800000 */
[----:B------:R-:W-:-:S02]  /*b9e0*/  F2FP.F16.F32.PACK_AB R112, R113, R112 ;  /* 0x000000707170723e */ /* 0x000fc400000000ff */
[----:B------:R-:W-:Y:S02]  /*b9f0*/  F2FP.F16.F32.PACK_AB R105, R14, R15 ;  /* 0x0000000f0e69723e */ /* 0x000fe400000000ff */
[----:B------:R-:W-:Y:S02]  /*ba00*/  F2FP.F16.F32.PACK_AB R106, R109, R108 ;  /* 0x0000006c6d6a723e */ /* 0x000fe400000000ff */
[----:B------:R-:W-:Y:S02]  /*ba10*/  F2FP.F16.F32.PACK_AB R107, R16, R17 ;  /* 0x00000011106b723e */ /* 0x000fe400000000ff */
[----:B------:R-:W-:Y:S02]  /*ba20*/  F2FP.F16.F32.PACK_AB R113, R20, R21 ;  /* 0x000000151471723e */ /* 0x000fe400000000ff */
[----:B------:R-:W-:Y:S02]  /*ba30*/  F2FP.F16.F32.PACK_AB R114, R117, R116 ;  /* 0x000000747572723e */ /* 0x000fe400000000ff */
[----:B------:R-:W-:Y:S01]  /*ba40*/  F2FP.F16.F32.PACK_AB R115, R22, R23 ;  /* 0x000000171673723e */ /* 0x000fe200000000ff */
[----:B------:R1:W-:Y:S04]  /*ba50*/  STSM.16.M88.4 [R3+-0x2200], R4 ;  /* 0xffde000403007844 */ /* 0x0003e80000000200 */
[----:B------:R1:W-:Y:S01]  /*ba60*/  STSM.16.M88.4 [R0], R8 ;  /* 0x0000000800007844 */ /* 0x0003e20000000200 */
[----:B------:R-:W-:Y:S01]  /*ba70*/  @!PT LDS RZ, [RZ] ;  /* 0x00000000fffff984 */ /* 0x000fe20000000800 */
[----:B------:R-:W-:Y:S01]  /*ba80*/  @!PT LDS RZ, [RZ] ;  /* 0x00000000fffff984 */ /* 0x000fe20000000800 */
[----:B------:R-:W-:Y:S01]  /*ba90*/  @!PT LDS RZ, [RZ] ;  /* 0x00000000fffff984 */ /* 0x000fe20000000800 */
[----:B------:R-:W-:Y:S01]  /*baa0*/  @!PT LDS RZ, [RZ] ;  /* 0x00000000fffff984 */ /* 0x000fe20000000800 */
[----:B------:R2:W-:Y:S06]  /*bab0*/  MEMBAR.ALL.CTA ;  /* 0x0000000000007992 */ /* 0x0005ec0000008000 */
[----:B--2---:R-:W2:Y:S02]  /*bac0*/  FENCE.VIEW.ASYNC.S ;  /* 0x00000000000073c6 */ /* 0x004ea40000000000 */
[----:B--2---:R-:W-:Y:S06]  /*bad0*/  BAR.SYNC.DEFER_BLOCKING 0x1, 0x80 ;  /* 0x0042000000007b1d */ /* 0x004fec0000010000 */
[----:B------:R-:W-:Y:S05]  /*bae0*/  @P1 BRA `(.L_x_66) ;  /* 0x0000000000301947 */ /* 0x000fea0003800000 */
[----:B------:R-:W-:Y:S01]  /*baf0*/  S2UR UR12, SR_CTAID.Z ;  /* 0x00000000000c79c3 */ /* 0x000fe20000002700 */
[----:B------:R-:W-:Y:S01]  /*bb00*/  R2UR UR8, R18 ;  /* 0x00000000120872ca */ /* 0x000fe200000e0000 */
[----:B------:R-:W-:Y:S01]  /*bb10*/  ULDC.64 UR4, c[0x0][0x198] ;  /* 0x0000660000047ab9 */ /* 0x000fe20000000a00 */
[----:B------:R-:W-:Y:S02]  /*bb20*/  USHF.L.U32 UR10, UR37, 0x6, URZ ;  /* 0x00000006250a7899 */ /* 0x000fe4000800063f */
[----:B------:R-:W-:Y:S01]  /*bb30*/  UIADD3 UR4, UP0, UR4, 0x670, URZ ;  /* 0x0000067004047890 */ /* 0x000fe2000ff1e03f */
[----:B------:R-:W-:Y:S02]  /*bb40*/  UMOV UR9, URZ ;  /* 0x0000003f00097c82 */ /* 0x000fe40008000000 */
[----:B------:R-:W2:Y:S01]  /*bb50*/  S2UR UR11, SR_CTAID.Y ;  /* 0x00000000000b79c3 */ /* 0x000ea20000002600 */
[----:B------:R-:W-:-:S05]  /*bb60*/  UIADD3.X UR5, URZ, UR5, URZ, UP0, !UPT ;  /* 0x000000053f057290 */ /* 0x000fca00087fe43f */
[----:B------:R-:W-:-:S09]  /*bb70*/  UIADD3 UR8, UR8, -0x2200, URZ ;  /* 0xffffde0008087890 */ /* 0x000fd2000fffe03f */
[----:B--2---:R2:W-:Y:S01]  /*bb80*/  UTMASTG.4D [UR8], [UR4] ;  /* 0x00000008040073b5 */ /* 0x0045e20008018000 */
[----:B------:R0:W-:Y:S01]  /*bb90*/  UTMACMDFLUSH ;  /* 0x00000000000079b7 */ /* 0x0001e20000000000 */
[----:B--2---:R-:W-:-:S04]  /*bba0*/  DEPBAR.LE SB0, 0x1 ;  /* 0x000080400000791a */ /* 0x004fc80000000000 */
.L_x_66:
[----:B------:R-:W-:Y:S05]  /*bbb0*/  BSYNC B0 ;  /* 0x0000000000007941 */ /* 0x000fea0003800000 */
.L_x_65:
[----:B------:R-:W-:Y:S01]  /*bbc0*/  BAR.SYNC.DEFER_BLOCKING 0x1, 0x80 ;  /* 0x0042000000007b1d */ /* 0x000fe20000010000 */
[----:B------:R-:W-:Y:S02]  /*bbd0*/  F2FP.F16.F32.PACK_AB R120, R121, R120 ;  /* 0x000000787978723e */ /* 0x000fe400000000ff */
[----:B------:R-:W-:Y:S02]  /*bbe0*/  F2FP.F16.F32.PACK_AB R128, R129, R128 ;  /* 0x000000808180723e */ /* 0x000fe400000000ff */
[----:B------:R-:W-:Y:S01]  /*bbf0*/  F2FP.F16.F32.PACK_AB R121, R24, R25 ;  /* 0x000000191879723e */ /* 0x000fe200000000ff */
[----:B------:R-:W-:Y:S01]  /*bc00*/  BSSY B0, `(.L_x_67) ;  /* 0x000001c000007945 */ /* 0x000fe20003800000 */
[----:B------:R-:W-:Y:S02]  /*bc10*/  F2FP.F16.F32.PACK_AB R122, R125, R124 ;  /* 0x0000007c7d7a723e */ /* 0x000fe400000000ff */
[----:B------:R-:W-:Y:S02]  /*bc20*/  F2FP.F16.F32.PACK_AB R123, R26, R27 ;  /* 0x0000001b1a7b723e */ /* 0x000fe400000000ff */
[----:B------:R-:W-:-:S02]  /*bc30*/  F2FP.F16.F32.PACK_AB R129, R28, R29 ;  /* 0x0000001d1c81723e */ /* 0x000fc400000000ff */
[----:B------:R-:W-:Y:S02]  /*bc40*/  F2FP.F16.F32.PACK_AB R130, R133, R132 ;  /* 0x000000848582723e */ /* 0x000fe400000000ff */
[----:B------:R-:W-:Y:S01]  /*bc50*/  F2FP.F16.F32.PACK_AB R131, R30, R31 ;  /* 0x0000001f1e83723e */ /* 0x000fe200000000ff */
[----:B------:R2:W-:Y:S04]  /*bc60*/  STSM.16.M88.4 [R19+0x1000], R104 ;  /* 0x0010006813007844 */ /* 0x0005e80000000200 */
[----:B------:R2:W-:Y:S01]  /*bc70*/  STSM.16.M88.4 [R0+0x1000], R112 ;  /* 0x0010007000007844 */ /* 0x0005e20000000200 */
[----:B------:R-:W-:Y:S01]  /*bc80*/  @!PT LDS RZ, [RZ] ;  /* 0x00000000fffff984 */ /* 0x000fe20000000800 */
[----:B------:R-:W-:Y:S01]  /*bc90*/  @!PT LDS RZ, [RZ] ;  /* 0x00000000fffff984 */ /* 0x000fe20000000800 */
[----:B------:R-:W-:Y:S01]  /*bca0*/  @!PT LDS RZ, [RZ] ;  /* 0x00000000fffff984 */ /* 0x000fe20000000800 */
[----:B------:R-:W-:Y:S01]  /*bcb0*/  @!PT LDS RZ, [RZ] ;  /* 0x00000000fffff984 */ /* 0x000fe20000000800 */
[----:B------:R3:W-:Y:S06]  /*bcc0*/  MEMBAR.ALL.CTA ;  /* 0x0000000000007992 */ /* 0x0007ec0000008000 */
[----:B---3--:R-:W3:Y:S02]  /*bcd0*/  FENCE.VIEW.ASYNC.S ;  /* 0x00000000000073c6 */ /* 0x008ee40000000000 */
[----:B---3--:R-:W-:Y:S06]  /*bce0*/  BAR.SYNC.DEFER_BLOCKING 0x1, 0x80 ;  /* 0x0042000000007b1d */ /* 0x008fec0000010000 */
[----:B------:R-:W-:Y:S05]  /*bcf0*/  @P1 BRA `(.L_x_68) ;  /* 0x0000000000301947 */ /* 0x000fea0003800000 */
[----:B------:R-:W-:Y:S01]  /*bd00*/  S2UR UR12, SR_CTAID.Z ;  /* 0x00000000000c79c3 */ /* 0x000fe20000002700 */
[----:B------:R-:W-:Y:S01]  /*bd10*/  R2UR UR8, R18 ;  /* 0x00000000120872ca */ /* 0x000fe200000e0000 */
[----:B------:R-:W-:Y:S01]  /*bd20*/  ULDC.64 UR4, c[0x0][0x198] ;  /* 0x0000660000047ab9 */ /* 0x000fe20000000a00 */
[----:B------:R-:W-:Y:S02]  /*bd30*/  USHF.L.U32 UR10, UR37, 0x6, URZ ;  /* 0x00000006250a7899 */ /* 0x000fe4000800063f */
[----:B------:R-:W-:Y:S01]  /*bd40*/  UIADD3 UR4, UP0, UR4, 0x670, URZ ;  /* 0x0000067004047890 */ /* 0x000fe2000ff1e03f */
[----:B------:R-:W-:Y:S02]  /*bd50*/  UMOV UR9, 0x20 ;  /* 0x0000002000097882 */ /* 0x000fe40000000000 */
[----:B------:R-:W3:Y:S01]  /*bd60*/  S2UR UR11, SR_CTAID.Y ;  /* 0x00000000000b79c3 */ /* 0x000ee20000002600 */
[----:B------:R-:W-:-:S05]  /*bd70*/  UIADD3.X UR5, URZ, UR5, URZ, UP0, !UPT ;  /* 0x000000053f057290 */ /* 0x000fca00087fe43f */
[----:B------:R-:W-:-:S09]  /*bd80*/  UIADD3 UR8, UR8, -0x1200, URZ ;  /* 0xffffee0008087890 */ /* 0x000fd2000fffe03f */
[----:B---3--:R3:W-:Y:S01]  /*bd90*/  UTMASTG.4D [UR8], [UR4] ;  /* 0x00000008040073b5 */ /* 0x0087e20008018000 */
[----:B------:R0:W-:Y:S01]  /*bda0*/  UTMACMDFLUSH ;  /* 0x00000000000079b7 */ /* 0x0001e20000000000 */
[----:B---3--:R-:W-:-:S04]  /*bdb0*/  DEPBAR.LE SB0, 0x1 ;  /* 0x000080400000791a */ /* 0x008fc80000000000 */
.L_x_68:
[----:B------:R-:W-:Y:S05]  /*bdc0*/  BSYNC B0 ;  /* 0x0000000000007941 */ /* 0x000fea0003800000 */
.L_x_67:
        /* <DEDUP_REMOVED lines=10> */
[----:B------:R3:W-:Y:S04]  /*be70*/  STSM.16.M88.4 [R19], R120 ;  /* 0x0000007813007844 */ /* 0x0007e80000000200 */
[----:B------:R3:W-:Y:S01]  /*be80*/  STSM.16.M88.4 [R0], R128 ;  /* 0x0000008000007844 */ /* 0x0007e20000000200 */
[----:B------:R-:W-:Y:S01]  /*be90*/  @!PT LDS RZ, [RZ] ;  /* 0x00000000fffff984 */ /* 0x000fe20000000800 */
[----:B------:R-:W-:Y:S01]  /*bea0*/  @!PT LDS RZ, [RZ] ;  /* 0x00000000fffff984 */ /* 0x000fe20000000800 */
[----:B------:R-:W-:Y:S01]  /*beb0*/  @!PT LDS RZ, [RZ] ;  /* 0x00000000fffff984 */ /* 0x000fe20000000800 */
[----:B------:R-:W-:Y:S01]  /*bec0*/  @!PT LDS RZ, [RZ] ;  /* 0x00000000fffff984 */ /* 0x000fe20000000800 */
[----:B------:R4:W-:Y:S06]  /*bed0*/  MEMBAR.ALL.CTA ;  /* 0x0000000000007992 */ /* 0x0009ec0000008000 */
[----:B----4-:R-:W4:Y:S02]  /*bee0*/  FENCE.VIEW.ASYNC.S ;  /* 0x00000000000073c6 */ /* 0x010f240000000000 */
[----:B----4-:R-:W-:Y:S06]  /*bef0*/  BAR.SYNC.DEFER_BLOCKING 0x1, 0x80 ;  /* 0x0042000000007b1d */ /* 0x010fec0000010000 */
[----:B------:R-:W-:Y:S05]  /*bf00*/  @P1 BRA `(.L_x_70) ;  /* 0x0000000000301947 */ /* 0x000fea0003800000 */
[----:B------:R-:W-:Y:S01]  /*bf10*/  S2UR UR12, SR_CTAID.Z ;  /* 0x00000000000c79c3 */ /* 0x000fe20000002700 */
[----:B------:R-:W-:Y:S01]  /*bf20*/  R2UR UR8, R18 ;  /* 0x00000000120872ca */ /* 0x000fe200000e0000 */
[----:B------:R-:W-:Y:S01]  /*bf30*/  ULDC.64 UR4, c[0x0][0x198] ;  /* 0x0000660000047ab9 */ /* 0x000fe20000000a00 */
[----:B------:R-:W-:Y:S02]  /*bf40*/  USHF.L.U32 UR10, UR37, 0x6, URZ ;  /* 0x00000006250a7899 */ /* 0x000fe4000800063f */
[----:B------:R-:W-:Y:S01]  /*bf50*/  UIADD3 UR4, UP0, UR4, 0x670, URZ ;  /* 0x0000067004047890 */ /* 0x000fe2000ff1e03f */
[----:B------:R-:W-:Y:S02]  /*bf60*/  UMOV UR9, 0x40 ;  /* 0x0000004000097882 */ /* 0x000fe40000000000 */
[----:B------:R-:W4:Y:S01]  /*bf70*/  S2UR UR11, SR_CTAID.Y ;  /* 0x00000000000b79c3 */ /* 0x000f220000002600 */
[----:B------:R-:W-:-:S05]  /*bf80*/  UIADD3.X UR5, URZ, UR5, URZ, UP0, !UPT ;  /* 0x000000053f057290 */ /* 0x000fca00087fe43f */
[----:B------:R-:W-:-:S09]  /*bf90*/  UIADD3 UR8, UR8, -0x2200, URZ ;  /* 0xffffde0008087890 */ /* 0x000fd2000fffe03f */
[----:B----4-:R4:W-:Y:S01]  /*bfa0*/  UTMASTG.4D [UR8], [UR4] ;  /* 0x00000008040073b5 */ /* 0x0109e20008018000 */
[----:B------:R0:W-:Y:S01]  /*bfb0*/  UTMACMDFLUSH ;  /* 0x00000000000079b7 */ /* 0x0001e20000000000 */
[----:B----4-:R-:W-:-:S04]  /*bfc0*/  DEPBAR.LE SB0, 0x1 ;  /* 0x000080400000791a */ /* 0x010fc80000000000 */
.L_x_70:
[----:B------:R-:W-:Y:S05]  /*bfd0*/  BSYNC B0 ;  /* 0x0000000000007941 */ /* 0x000fea0003800000 */
.L_x_69:
[----:B------:R-:W-:Y:S06]  /*bfe0*/  BAR.SYNC.DEFER_BLOCKING 0x1, 0x80 ;  /* 0x0042000000007b1d */ /* 0x000fec0000010000 */
[----:B------:R-:W-:Y:S01]  /*bff0*/  BSSY B0, `(.L_x_71) ;  /* 0x0000016000007945 */ /* 0x000fe20003800000 */
[----:B------:R4:W-:Y:S04]  /*c000*/  STSM.16.M88.4 [R19+0x1000], R136 ;  /* 0x0010008813007844 */ /* 0x0009e80000000200 */
[----:B------:R4:W-:Y:S01]  /*c010*/  STSM.16.M88.4 [R13], R144 ;  /* 0x000000900d007844 */ /* 0x0009e20000000200 */
[----:B------:R-:W-:Y:S01]  /*c020*/  @!PT LDS RZ, [RZ] ;  /* 0x00000000fffff984 */ /* 0x000fe20000000800 */
[----:B------:R-:W-:Y:S01]  /*c030*/  @!PT LDS RZ, [RZ] ;  /* 0x00000000fffff984 */ /* 0x000fe20000000800 */
[----:B------:R-:W-:Y:S01]  /*c040*/  @!PT LDS RZ, [RZ] ;  /* 0x00000000fffff984 */ /* 0x000fe20000000800 */
[----:B------:R-:W-:Y:S01]  /*c050*/  @!PT LDS RZ, [RZ] ;  /* 0x00000000fffff984 */ /* 0x000fe20000000800 */
[----:B------:R5:W-:Y:S06]  /*c060*/  MEMBAR.ALL.CTA ;  /* 0x0000000000007992 */ /* 0x000bec0000008000 */
[----:B-----5:R-:W5:Y:S02]  /*c070*/  FENCE.VIEW.ASYNC.S ;  /* 0x00000000000073c6 */ /* 0x020f640000000000 */
[----:B-----5:R-:W-:Y:S06]  /*c080*/  BAR.SYNC.DEFER_BLOCKING 0x1, 0x80 ;  /* 0x0042000000007b1d */ /* 0x020fec0000010000 */
[----:B------:R-:W-:Y:S05]  /*c090*/  @P1 BRA `(.L_x_72) ;  /* 0x00000000002c1947 */ /* 0x000fea0003800000 */
[----:B------:R-:W-:Y:S01]  /*c0a0*/  S2UR UR12, SR_CTAID.Z ;  /* 0x00000000000c79c3 */ /* 0x000fe20000002700 */
[----:B------:R-:W-:Y:S01]  /*c0b0*/  R2UR UR8, R18 ;  /* 0x00000000120872ca */ /* 0x000fe200000e0000 */
[----:B------:R-:W-:Y:S01]  /*c0c0*/  ULDC.64 UR4, c[0x0][0x198] ;  /* 0x0000660000047ab9 */ /* 0x000fe20000000a00 */
[----:B------:R-:W-:Y:S02]  /*c0d0*/  USHF.L.U32 UR10, UR37, 0x6, URZ ;  /* 0x00000006250a7899 */ /* 0x000fe4000800063f */
[----:B------:R-:W-:Y:S01]  /*c0e0*/  UIADD3 UR4, UP0, UR4, 0x670, URZ ;  /* 0x0000067004047890 */ /* 0x000fe2000ff1e03f */
[----:B------:R-:W-:Y:S02]  /*c0f0*/  UMOV UR9, 0x60 ;  /* 0x0000006000097882 */ /* 0x000fe40000000000 */
[----:B------:R-:W5:Y:S01]  /*c100*/  S2UR UR11, SR_CTAID.Y ;  /* 0x00000000000b79c3 */ /* 0x000f620000002600 */
[----:B------:R-:W-:-:S05]  /*c110*/  UIADD3.X UR5, URZ, UR5, URZ, UP0, !UPT ;  /* 0x000000053f057290 */ /* 0x000fca00087fe43f */
[----:B------:R-:W-:-:S09]  /*c120*/  UIADD3 UR8, UR8, -0x1200, URZ ;  /* 0xffffee0008087890 */ /* 0x000fd2000fffe03f */
[----:B-----5:R1:W-:Y:S02]  /*c130*/  UTMASTG.4D [UR8], [UR4] ;  /* 0x00000008040073b5 */ /* 0x0203e40008018000 */
[----:B-1----:R0:W-:Y:S02]  /*c140*/  UTMACMDFLUSH ;  /* 0x00000000000079b7 */ /* 0x0021e40000000000 */
.L_x_72:
[----:B------:R-:W-:Y:S05]  /*c150*/  BSYNC B0 ;  /* 0x0000000000007941 */ /* 0x000fea0003800000 */
.L_x_71:
[----:B------:R-:W-:Y:S01]  /*c160*/  UIADD3 UR36, UR36, -0x1, URZ ;  /* 0xffffffff24247890 */ /* 0x000fe2000fffe03f */
[----:B------:R-:W-:-:S04]  /*c170*/  DEPBAR.LE SB0, 0x0 ;  /* 0x000080000000791a */ /* 0x000fc80000000000 */
[----:B------:R-:W-:-:S04]  /*c180*/  USHF.L.U32 UR4, UR36, 0x3, URZ ;  /* 0x0000000324047899 */ /* 0x000fc8000800063f */
[----:B------:R-:W-:-:S04]  /*c190*/  ULOP3.LUT UR4, UR4, 0x8, URZ, 0xe2, !UPT ;  /* 0x0000000804047892 */ /* 0x000fc8000f8ee23f */
[----:B------:R-:W-:-:S06]  /*c1a0*/  ULOP3.LUT UR4, UR4, 0x18, URZ, 0x3c, !UPT ;  /* 0x0000001804047892 */ /* 0x000fcc000f8e3c3f */
[----:B-123--:R-:W-:-:S04]  /*c1b0*/  MOV R0, UR4 ;  /* 0x0000000400007c02 */ /* 0x00efc80008000f00 */
[----:B------:R-:W-:Y:S01]  /*c1c0*/  SYNCS.ARRIVE.TRANS64.A1T0 RZ, [R0+UR38+0x30090], RZ ;  /* 0x030090ff00ff79a7 */ /* 0x000fe20008100026 */
[----:B------:R-:W-:Y:S05]  /*c1d0*/  EXIT ;  /* 0x000000000000794d */ /* 0x000fea0003800000 */
.L_x_6:
[----:B------:R-:W-:-:S08]  /*c1e0*/  UISETP.NE.AND UP0, UPT, UR4, 0x1, UPT ;  /* 0x000000010400788c */ /* 0x000fd0000bf05270 */
[----:B------:R-:W1:-:S00]  /*c1f0*/  USETMAXREG.DEALLOC.CTAPOOL 0x18 ;  /* 0x00000018000079c8 */ /* 0x000e4000080e0500 */
[----:B------:R-:W-:-:S13]  /*c200*/  PLOP3.LUT P0, PT, PT, PT, UP0, 0x80, 0x0 ;  /* 0x000000000000781c */ /* 0x000fda0003f0f008 */
[----:B------:R-:W-:Y:S05]  /*c210*/  @P0 EXIT ;  /* 0x000000000000094d */ /* 0x000fea0003800000 */
[----:B------:R-:W2:Y:S01]  /*c220*/  S2UR UR11, SR_CTAID.X ;  /* 0x00000000000b79c3 */ /* 0x000ea20000002500 */
[----:B------:R-:W-:Y:S01]  /*c230*/  ULDC UR4, c[0x0][0x28c] ;  /* 0x0000a30000047ab9 */ /* 0x000fe20000000800 */
[----:B------:R-:W-:Y:S01]  /*c240*/  ELECT P3, URZ, PT ;  /* 0x00000000003f782f */ /* 0x000fe20003860000 */
[----:B------:R-:W-:Y:S01]  /*c250*/  BSSY B0, `(.L_x_73) ;  /* 0x0000035000007945 */ /* 0x000fe20003800000 */
[----:B------:R-:W-:Y:S01]  /*c260*/  UIADD3 UR6, UR4, 0x7f, URZ ;  /* 0x0000007f04067890 */ /* 0x000fe2000fffe03f */
[----:B-1----:R-:W-:Y:S02]  /*c270*/  CS2R R2, SRZ ;  /* 0x0000000000027805 */ /* 0x002fe4000001ff00 */
[----:B------:R-:W-:Y:S01]  /*c280*/  MOV R7, RZ ;  /* 0x000000ff00077202 */ /* 0x000fe20000000f00 */
[----:B------:R-:W-:Y:S01]  /*c290*/  USHF.R.S32.HI UR7, URZ, 0x1f, UR6 ;  /* 0x0000001f3f077899 */ /* 0x000fe20008011406 */
[----:B------:R-:W1:Y:S03]  /*c2a0*/  S2UR UR28, SR_CTAID.Y ;  /* 0x00000000001c79c3 */ /* 0x000e660000002600 */
[----:B------:R-:W-:-:S04]  /*c2b0*/  ULEA.HI UR7, UR7, UR6, URZ, 0x7 ;  /* 0x0000000607077291 */ /* 0x000fc8000f8f383f */
[----:B------:R-:W-:Y:S01]  /*c2c0*/  USHF.R.S32.HI UR7, URZ, 0x7, UR7 ;  /* 0x000000073f077899 */ /* 0x000fe20008011407 */
[----:B------:R-:W3:Y:S01]  /*c2d0*/  S2UR UR29, SR_CTAID.Z ;  /* 0x00000000001d79c3 */ /* 0x000ee20000002700 */
[----:B--2---:R-:W-:-:S04]  /*c2e0*/  USHF.L.U32 UR11, UR11, 0x7, URZ ;  /* 0x000000070b0b7899 */ /* 0x004fc8000800063f */
[----:B------:R-:W-:-:S04]  /*c2f0*/  UIADD3 UR4, UR11, 0xff, URZ ;  /* 0x000000ff0b047890 */ /* 0x000fc8000fffe03f */
[----:B------:R-:W-:-:S04]  /*c300*/  USHF.R.U32.HI UR4, URZ, 0x7, UR4 ;  /* 0x000000073f047899 */ /* 0x000fc80008011604 */
[----:B------:R-:W-:-:S04]  /*c310*/  UISETP.LT.AND UP0, UPT, UR4, UR7, UPT ;  /* 0x000000070400728c */ /* 0x000fc8000bf01270 */
[----:B------:R-:W-:Y:S01]  /*c320*/  USEL UR4, UR4, UR7, UP0 ;  /* 0x0000000704047287 */ /* 0x000fe20008000000 */
[----:B-1-3--:R-:W-:Y:S11]  /*c330*/  @!P3 BRA `(.L_x_74) ;  /* 0x000000000098b947 */ /* 0x00aff60003800000 */
[----:B------:R-:W1:Y:S01]  /*c340*/  S2R R4, SR_CgaCtaId ;  /* 0x0000000000047919 */ /* 0x000e620000008800 */
[----:B------:R-:W-:Y:S02]  /*c350*/  MOV R3, 0x400 ;  /* 0x0000040000037802 */ /* 0x000fe40000000f00 */
[----:B------:R-:W-:Y:S02]  /*c360*/  MOV R5, 0x1 ;  /* 0x0000000100057802 */ /* 0x000fe40000000f00 */
[----:B-1----:R-:W-:Y:S02]  /*c370*/  LEA R4, R4, R3, 0x18 ;  /* 0x0000000304047211 */ /* 0x002fe400078ec0ff */
[----:B------:R-:W-:-:S04]  /*c380*/  SHF.L.U32 R3, R5, 0x1f, RZ ;  /* 0x0000001f05037819 */ /* 0x000fc800000006ff */
[----:B------:R-:W1:Y:S02]  /*c390*/  SYNCS.PHASECHK.TRANS64.TRYWAIT P0, [R4+URZ+0x30060], R3 ;  /* 0x03006003040075a7 */ /* 0x000e64000800017f */
[----:B-1----:R-:W-:Y:S05]  /*c3a0*/  @!P0 BRA `(.L_x_75) ;  /* 0x0000001400248947 */ /* 0x002fea0003800000 */
.L_x_112:
[----:B------:R-:W-:Y:S01]  /*c3b0*/  ULOP3.LUT UR6, UR5, 0x2, URZ, 0xfc, !UPT ;  /* 0x0000000205067892 */ /* 0x000fe2000f8efc3f */
[----:B-1----:R-:W-:-:S03]  /*c3c0*/  @P2 MOV R3, 0x4000 ;  /* 0x0000400000032802 */ /* 0x002fc60000000f00 */
[----:B------:R-:W-:Y:S01]  /*c3d0*/  UPRMT UR6, UR6, 0x9910, URZ ;  /* 0x0000991006067896 */ /* 0x000fe2000800003f */
[----:B------:R1:W-:Y:S03]  /*c3e0*/  @P2 SYNCS.ARRIVE.TRANS64 RZ, [R4+URZ+0x30050], R3 ;  /* 0x0300500304ff29a7 */ /* 0x0003e6000800003f */
[----:B------:R-:W-:-:S06]  /*c3f0*/  UISETP.NE.AND UP0, UPT, UR6, 0x2, UPT ;  /* 0x000000020600788c */ /* 0x000fcc000bf05270 */
[----:B------:R-:W-:-:S13]  /*c400*/  PLOP3.LUT P0, PT, PT, PT, UP0, 0x80, 0x0 ;  /* 0x000000000000781c */ /* 0x000fda0003f0f008 */
[----:B-1----:R-:W-:Y:S05]  /*c410*/  @P0 BRA `(.L_x_76) ;  /* 0x0000000000040947 */ /* 0x002fea0003800000 */
[----:B------:R-:W-:Y:S01]  /*c420*/  BPT.TRAP 0x1 ;  /* 0x000000040000795c */ /* 0x000fe20000300000 */
.L_x_76:
[----:B------:R-:W-:-:S04]  /*c430*/  LOP3.LUT P0, RZ, R0, 0x1f, RZ, 0xc0, !PT ;  /* 0x0000001f00ff7812 */ /* 0x000fc8000780c0ff */
[----:B------:R-:W-:-:S13]  /*c440*/  PLOP3.LUT P0, PT, P0, P2, PT, 0x2a, 0x0 ;  /* 0x000000000000781c */ /* 0x000fda0000704572 */
[----:B------:R-:W-:Y:S05]  /*c450*/  @P0 BRA `(.L_x_77) ;  /* 0x0000000000040947 */ /* 0x000fea0003800000 */
[----:B------:R-:W-:Y:S01]  /*c460*/  BPT.TRAP 0x1 ;  /* 0x000000040000795c */ /* 0x000fe20000300000 */
.L_x_77:
[----:B------:R-:W-:Y:S01]  /*c470*/  R2UR UR8, R4 ;  /* 0x00000000040872ca */ /* 0x000fe200000e0000 */
[----:B------:R-:W-:Y:S01]  /*c480*/  ULDC.64 UR6, c[0x0][0x198] ;  /* 0x0000660000067ab9 */ /* 0x000fe20000000a00 */
[----:B------:R-:W-:Y:S01]  /*c490*/  UMOV UR14, 0x0 ;  /* 0x00000000000e7882 */ /* 0x000fe20000000000 */
[----:B------:R-:W-:Y:S01]  /*c4a0*/  UIADD3 UR6, UP0, UR6, 0xf0, URZ ;  /* 0x000000f006067890 */ /* 0x000fe2000ff1e03f */
[----:B------:R-:W-:Y:S01]  /*c4b0*/  IMAD.MOV.U32 R7, RZ, RZ, 0x40 ;  /* 0x00000040ff077424 */ /* 0x000fe200078e00ff */
[----:B------:R-:W-:Y:S01]  /*c4c0*/  UMOV UR15, 0x10000000 ;  /* 0x10000000000f7882 */ /* 0x000fe20000000000 */
[----:B------:R-:W-:Y:S01]  /*c4d0*/  UMOV UR10, URZ ;  /* 0x0000003f000a7c82 */ /* 0x000fe20008000000 */
[----:B------:R-:W-:Y:S01]  /*c4e0*/  UIADD3.X UR7, URZ, UR7, URZ, UP0, !UPT ;  /* 0x000000073f077290 */ /* 0x000fe200087fe43f */
[----:B------:R-:W-:Y:S01]  /*c4f0*/  MOV R3, 0x1 ;  /* 0x0000000100037802 */ /* 0x000fe20000000f00 */
[----:B------:R-:W-:Y:S01]  /*c500*/  UMOV UR12, UR28 ;  /* 0x0000001c000c7c82 */ /* 0x000fe20008000000 */
[----:B------:R-:W-:Y:S01]  /*c510*/  UMOV UR13, UR29 ;  /* 0x0000001d000d7c82 */ /* 0x000fe20008000000 */
[----:B------:R-:W-:Y:S01]  /*c520*/  UMOV UR26, 0x40 ;  /* 0x00000040001a7882 */ /* 0x000fe20000000000 */
[----:B------:R-:W-:Y:S01]  /*c530*/  UMOV UR27, UR11 ;  /* 0x0000000b001b7c82 */ /* 0x000fe20008000000 */
[----:B------:R-:W-:-:S02]  /*c540*/  UIADD3 UR9, UR8, 0x30050, URZ ;  /* 0x0003005008097890 */ /* 0x000fc4000fffe03f */
[----:B------:R-:W-:-:S05]  /*c550*/  UIADD3 UR24, UR8, 0x2000, URZ ;  /* 0x0000200008187890 */ /* 0x000fca000fffe03f */
[----:B------:R-:W-:Y:S02]  /*c560*/  UMOV UR25, UR9 ;  /* 0x0000000900197c82 */ /* 0x000fe40008000000 */
[----:B------:R1:W-:Y:S02]  /*c570*/  UTMALDG.4D [UR8], [UR6], desc[UR14] ;  /* 0x00000e08060075b4 */ /* 0x0003e40008019000 */
[----:B------:R1:W-:Y:S02]  /*c580*/  UTMALDG.4D [UR24], [UR6], desc[UR14] ;  /* 0x00000e18060075b4 */ /* 0x0003e40008019000 */
[----:B-1----:R-:W-:Y:S01]  /*c590*/  NOP ;  /* 0x0000000000007918 */ /* 0x002fe20000000000 */
.L_x_74:
[----:B------:R-:W-:Y:S05]  /*c5a0*/  BSYNC B0 ;  /* 0x0000000000007941 */ /* 0x000fea0003800000 */
.L_x_73:
[----:B------:R-:W-:Y:S01]  /*c5b0*/  ISETP.LT.AND P4, PT, RZ, UR4, P3 ;  /* 0x00000004ff007c0c */ /* 0x000fe20009f81270 */
[----:B------:R-:W-:-:S12]  /*c5c0*/  BSSY B0, `(.L_x_78) ;  /* 0x0000029000007945 */ /* 0x000fd80003800000 */
[----:B------:R-:W-:Y:S05]  /*c5d0*/  @!P4 BRA `(.L_x_79) ;  /* 0x00000000009cc947 */ /* 0x000fea0003800000 */
[----:B------:R-:W1:Y:S01]  /*c5e0*/  S2R R5, SR_CgaCtaId ;  /* 0x0000000000057919 */ /* 0x000e620000008800 */
[----:B------:R-:W-:-:S04]  /*c5f0*/  MOV R2, 0x400 ;  /* 0x0000040000027802 */ /* 0x000fc80000000f00 */
[----:B-1----:R-:W-:Y:S02]  /*c600*/  LEA R5, R5, R2, 0x18 ;  /* 0x0000000205057211 */ /* 0x002fe400078ec0ff */
[----:B------:R-:W-:-:S04]  /*c610*/  MOV R2, 0x1 ;  /* 0x0000000100027802 */ /* 0x000fc80000000f00 */
[----:B------:R-:W-:-:S04]  /*c620*/  SHF.L.U32 R2, R2, 0x1f, RZ ;  /* 0x0000001f02027819 */ /* 0x000fc800000006ff */
[----:B------:R-:W1:Y:S02]  /*c630*/  SYNCS.PHASECHK.TRANS64.TRYWAIT P0, [R5+URZ+0x30028], R2 ;  /* 0x03002802050075a7 */ /* 0x000e64000800017f */
[----:B-1----:R-:W-:Y:S05]  /*c640*/  @!P0 BRA `(.L_x_80) ;  /* 0x0000001000908947 */ /* 0x002fea0003800000 */
.L_x_113:
        /* <DEDUP_REMOVED lines=8> */
.L_x_81:
[----:B------:R-:W-:-:S04]  /*c6d0*/  LOP3.LUT P0, RZ, R0, 0x1f, RZ, 0xc0, !PT ;  /* 0x0000001f00ff7812 */ /* 0x000fc8000780c0ff */
[----:B------:R-:W-:-:S13]  /*c6e0*/  PLOP3.LUT P0, PT, P0, P2, PT, 0x2a, 0x0 ;  /* 0x000000000000781c */ /* 0x000fda0000704572 */
[----:B------:R-:W-:Y:S05]  /*c6f0*/  @P0 BRA `(.L_x_82) ;  /* 0x0000000000040947 */ /* 0x000fea0003800000 */
[----:B------:R-:W-:Y:S01]  /*c700*/  BPT.TRAP 0x1 ;  /* 0x000000040000795c */ /* 0x000fe20000300000 */
.L_x_82:
[----:B------:R-:W-:Y:S01]  /*c710*/  R2UR UR16, R5 ;  /* 0x00000000051072ca */ /* 0x000fe200000e0000 */
[----:B------:R-:W-:Y:S01]  /*c720*/  ULDC.64 UR6, c[0x0][0x198] ;  /* 0x0000660000067ab9 */ /* 0x000fe20000000a00 */
[----:B------:R-:W-:Y:S01]  /*c730*/  UMOV UR27, URZ ;  /* 0x0000003f001b7c82 */ /* 0x000fe20008000000 */
[----:B------:R-:W-:Y:S01]  /*c740*/  UIADD3 UR6, UP0, UR6, 0x1f0, URZ ;  /* 0x000001f006067890 */ /* 0x000fe2000ff1e03f */
[----:B------:R-:W-:Y:S01]  /*c750*/  MOV R2, 0x1 ;  /* 0x0000000100027802 */ /* 0x000fe20000000f00 */
[----:B------:R-:W-:Y:S01]  /*c760*/  UMOV UR8, 0x0 ;  /* 0x0000000000087882 */ /* 0x000fe20000000000 */
[----:B------:R-:W-:Y:S01]  /*c770*/  UMOV UR9, 0x10000000 ;  /* 0x1000000000097882 */ /* 0x000fe20000000000 */
[----:B------:R-:W-:Y:S01]  /*c780*/  UIADD3.X UR7, URZ, UR7, URZ, UP0, !UPT ;  /* 0x000000073f077290 */ /* 0x000fe200087fe43f */
[----:B------:R-:W-:Y:S01]  /*c790*/  UMOV UR26, URZ ;  /* 0x0000003f001a7c82 */ /* 0x000fe20008000000 */
[----:B------:R-:W-:Y:S01]  /*c7a0*/  UMOV UR18, 0x40 ;  /* 0x0000004000127882 */ /* 0x000fe20000000000 */
[----:B------:R-:W-:Y:S01]  /*c7b0*/  UMOV UR20, UR28 ;  /* 0x0000001c00147c82 */ /* 0x000fe20008000000 */
[----:B------:R-:W-:-:S02]  /*c7c0*/  UMOV UR21, UR29 ;  /* 0x0000001d00157c82 */ /* 0x000fc40008000000 */
[----:B------:R-:W-:Y:S02]  /*c7d0*/  UIADD3 UR24, UR16, 0x8000, URZ ;  /* 0x0000800010187890 */ /* 0x000fe4000fffe03f */
[----:B------:R-:W-:Y:S02]  /*c7e0*/  UIADD3 UR25, UR16, 0x30000, URZ ;  /* 0x0003000010197890 */ /* 0x000fe4000fffe03f */
[----:B------:R-:W-:Y:S01]  /*c7f0*/  UIADD3 UR16, UR16, 0xc000, URZ ;  /* 0x0000c00010107890 */ /* 0x000fe2000fffe03f */
[----:B------:R-:W-:-:S04]  /*c800*/  UMOV UR19, UR27 ;  /* 0x0000001b00137c82 */ /* 0x000fc80008000000 */
[----:B------:R-:W-:Y:S02]  /*c810*/  UMOV UR17, UR25 ;  /* 0x0000001900117c82 */ /* 0x000fe40008000000 */
[----:B------:R1:W-:Y:S02]  /*c820*/  UTMALDG.4D [UR24], [UR6], desc[UR8] ;  /* 0x00000818060075b4 */ /* 0x0003e40008019000 */
[----:B------:R1:W-:Y:S02]  /*c830*/  UTMALDG.4D [UR16], [UR6], desc[UR8] ;  /* 0x00000810060075b4 */ /* 0x0003e40008019000 */
[----:B-1----:R-:W-:Y:S01]  /*c840*/  NOP ;  /* 0x0000000000007918 */ /* 0x002fe20000000000 */
.L_x_79:
[----:B------:R-:W-:Y:S05]  /*c850*/  BSYNC B0 ;  /* 0x0000000000007941 */ /* 0x000fea0003800000 */
.L_x_78:
[----:B------:R-:W-:Y:S04]  /*c860*/  BSSY B0, `(.L_x_83) ;  /* 0x000002c000007945 */ /* 0x000fe80003800000 */
[----:B------:R-:W-:Y:S05]  /*c870*/  @!P3 BRA `(.L_x_84) ;  /* 0x0000000000a8b947 */ /* 0x000fea0003800000 */
[----:B------:R-:W1:Y:S01]  /*c880*/  S2R R5, SR_CgaCtaId ;  /* 0x0000000000057919 */ /* 0x000e620000008800 */
[----:B------:R-:W-:-:S04]  /*c890*/  MOV R4, 0x400 ;  /* 0x0000040000047802 */ /* 0x000fc80000000f00 */
[----:B-1----:R-:W-:Y:S01]  /*c8a0*/  LEA R6, R5, R4, 0x18 ;  /* 0x0000000405067211 */ /* 0x002fe200078ec0ff */
[----:B------:R-:W-:-:S03]  /*c8b0*/  IMAD.MOV.U32 R5, RZ, RZ, 0x1 ;  /* 0x00000001ff057424 */ /* 0x000fc600078e00ff */
[----:B------:R-:W-:Y:S02]  /*c8c0*/  LEA R4, R3, R6, 0x3 ;  /* 0x0000000603047211 */ /* 0x000fe400078e18ff */
[----:B------:R-:W-:-:S04]  /*c8d0*/  SHF.L.U32 R5, R5, 0x1f, RZ ;  /* 0x0000001f05057819 */ /* 0x000fc800000006ff */
[----:B------:R-:W1:Y:S02]  /*c8e0*/  SYNCS.PHASECHK.TRANS64.TRYWAIT P0, [R4+URZ+0x30060], R5 ;  /* 0x03006005040075a7 */ /* 0x000e64000800017f */
[----:B-1----:R-:W-:Y:S05]  /*c8f0*/  @!P0 BRA `(.L_x_85) ;  /* 0x0000000c00f88947 */ /* 0x002fea0003800000 */
.L_x_114:
        /* <DEDUP_REMOVED lines=8> */
.L_x_86:
[----:B------:R-:W-:-:S04]  /*c980*/  LOP3.LUT P0, RZ, R0, 0x1f, RZ, 0xc0, !PT ;  /* 0x0000001f00ff7812 */ /* 0x000fc8000780c0ff */
[----:B------:R-:W-:-:S13]  /*c990*/  PLOP3.LUT P0, PT, P0, P2, PT, 0x2a, 0x0 ;  /* 0x000000000000781c */ /* 0x000fda0000704572 */
[----:B------:R-:W-:Y:S05]  /*c9a0*/  @P0 BRA `(.L_x_87) ;  /* 0x0000000000040947 */ /* 0x000fea0003800000 */
[----:B------:R-:W-:Y:S01]  /*c9b0*/  BPT.TRAP 0x1 ;  /* 0x000000040000795c */ /* 0x000fe20000300000 */
.L_x_87:
[----:B------:R-:W-:Y:S01]  /*c9c0*/  R2UR UR16, R3 ;  /* 0x00000000031072ca */ /* 0x000fe200000e0000 */
[----:B------:R-:W-:Y:S01]  /*c9d0*/  ULDC.64 UR8, c[0x0][0x198] ;  /* 0x0000660000087ab9 */ /* 0x000fe20000000a00 */
[----:B------:R-:W-:Y:S01]  /*c9e0*/  R2UR UR6, R6 ;  /* 0x00000000060672ca */ /* 0x000fe200000e0000 */
[----:B------:R-:W-:Y:S01]  /*c9f0*/  UIADD3 UR8, UP0, UR8, 0xf0, URZ ;  /* 0x000000f008087890 */ /* 0x000fe2000ff1e03f */
[----:B------:R-:W-:Y:S01]  /*ca00*/  R2UR UR19, R7 ;  /* 0x00000000071372ca */ /* 0x000fe200000e0000 */
[----:B------:R-:W-:Y:S01]  /*ca10*/  UMOV UR12, 0x0 ;  /* 0x00000000000c7882 */ /* 0x000fe20000000000 */
[----:B------:R-:W-:Y:S01]  /*ca20*/  R2UR UR17, R4 ;  /* 0x00000000041172ca */ /* 0x000fe200000e0000 */
[----:B------:R-:W-:Y:S01]  /*ca30*/  UIADD3.X UR9, URZ, UR9, URZ, UP0, !UPT ;  /* 0x000000093f097290 */ /* 0x000fe200087fe43f */
[----:B------:R-:W-:Y:S01]  /*ca40*/  UMOV UR13, 0x10000000 ;  /* 0x10000000000d7882 */ /* 0x000fe20000000000 */
[----:B------:R-:W-:Y:S01]  /*ca50*/  UMOV UR18, URZ ;  /* 0x0000003f00127c82 */ /* 0x000fe20008000000 */
[----:B------:R-:W-:Y:S01]  /*ca60*/  UMOV UR20, UR28 ;  /* 0x0000001c00147c82 */ /* 0x000fe20008000000 */
[----:B------:R-:W-:Y:S01]  /*ca70*/  UMOV UR21, UR29 ;  /* 0x0000001d00157c82 */ /* 0x000fe20008000000 */
[----:B------:R-:W-:-:S03]  /*ca80*/  UMOV UR26, 0x40 ;  /* 0x00000040001a7882 */ /* 0x000fc60000000000 */
[----:B------:R-:W-:Y:S02]  /*ca90*/  ULEA UR16, UR16, UR6, 0xe ;  /* 0x0000000610107291 */ /* 0x000fe4000f8e703f */
[----:B------:R-:W-:Y:S02]  /*caa0*/  UIADD3 UR19, UR11, UR19, URZ ;  /* 0x000000130b137290 */ /* 0x000fe4000fffe03f */
[----:B------:R-:W-:Y:S02]  /*cab0*/  UIADD3 UR17, UR17, 0x30050, URZ ;  /* 0x0003005011117890 */ /* 0x000fe4000fffe03f */
[----:B------:R-:W-:-:S03]  /*cac0*/  UIADD3 UR24, UR16, 0x2000, URZ ;  /* 0x0000200010187890 */ /* 0x000fc6000fffe03f */
[----:B------:R-:W-:Y:S02]  /*cad0*/  UMOV UR27, UR19 ;  /* 0x00000013001b7c82 */ /* 0x000fe40008000000 */
[----:B------:R-:W-:Y:S02]  /*cae0*/  UMOV UR25, UR17 ;  /* 0x0000001100197c82 */ /* 0x000fe40008000000 */
[----:B------:R1:W-:Y:S02]  /*caf0*/  UTMALDG.4D [UR16], [UR8], desc[UR12] ;  /* 0x00000c10080075b4 */ /* 0x0003e40008019000 */
[----:B------:R1:W-:Y:S02]  /*cb00*/  UTMALDG.4D [UR24], [UR8], desc[UR12] ;  /* 0x00000c18080075b4 */ /* 0x0003e40008019000 */
[----:B-1----:R-:W-:Y:S01]  /*cb10*/  NOP ;  /* 0x0000000000007918 */ /* 0x002fe20000000000 */
.L_x_84:
[----:B------:R-:W-:Y:S05]  /*cb20*/  BSYNC B0 ;  /* 0x0000000000007941 */ /* 0x000fea0003800000 */
.L_x_83:
[----:B------:R-:W-:Y:S01]  /*cb30*/  BSSY B0, `(.L_x_88) ;  /* 0x000002e000007945 */ /* 0x000fe20003800000 */
[----:B------:R-:W-:-:S03]  /*cb40*/  MOV R8, RZ ;  /* 0x000000ff00087202 */ /* 0x000fc60000000f00 */
[----:B------:R-:W-:Y:S05]  /*cb50*/  @!P4 BRA `(.L_x_89) ;  /* 0x0000000000acc947 */ /* 0x000fea0003800000 */
[----:B------:R-:W1:Y:S01]  /*cb60*/  S2R R4, SR_CgaCtaId ;  /* 0x0000000000047919 */ /* 0x000e620000008800 */
[----:B------:R-:W-:-:S04]  /*cb70*/  MOV R3, 0x400 ;  /* 0x0000040000037802 */ /* 0x000fc80000000f00 */
[----:B-1----:R-:W-:Y:S02]  /*cb80*/  LEA R5, R4, R3, 0x18 ;  /* 0x0000000304057211 */ /* 0x002fe400078ec0ff */
[----:B------:R-:W-:-:S03]  /*cb90*/  MOV R4, 0x1 ;  /* 0x0000000100047802 */ /* 0x000fc60000000f00 */
[----:B------:R-:W-:Y:S01]  /*cba0*/  IMAD R3, R2, 0x8, R5 ;  /* 0x0000000802037824 */ /* 0x000fe200078e0205 */
[----:B------:R-:W-:-:S04]  /*cbb0*/  SHF.L.U32 R4, R4, 0x1f, RZ ;  /* 0x0000001f04047819 */ /* 0x000fc800000006ff */
[----:B------:R-:W1:Y:S02]  /*cbc0*/  SYNCS.PHASECHK.TRANS64.TRYWAIT P0, [R3+URZ+0x30028], R4 ;  /* 0x03002804030075a7 */ /* 0x000e64000800017f */
[----:B-1----:R-:W-:Y:S05]  /*cbd0*/  @!P0 BRA `(.L_x_90) ;  /* 0x0000000c00548947 */ /* 0x002fea0003800000 */
.L_x_115:
        /* <DEDUP_REMOVED lines=8> */
.L_x_91:
[----:B------:R-:W-:-:S04]  /*cc60*/  LOP3.LUT P0, RZ, R0, 0x1f, RZ, 0xc0, !PT ;  /* 0x0000001f00ff7812 */ /* 0x000fc8000780c0ff */
[----:B------:R-:W-:-:S13]  /*cc70*/  PLOP3.LUT P0, PT, P0, P2, PT, 0x2a, 0x0 ;  /* 0x000000000000781c */ /* 0x000fda0000704572 */
[----:B------:R-:W-:Y:S05]  /*cc80*/  @P0 BRA `(.L_x_92) ;  /* 0x0000000000040947 */ /* 0x000fea0003800000 */
[----:B------:R-:W-:Y:S01]  /*cc90*/  BPT.TRAP 0x1 ;  /* 0x000000040000795c */ /* 0x000fe20000300000 */
.L_x_92:
[C---:B------:R-:W-:Y:S01]  /*cca0*/  LEA R5, R2.reuse, R5, 0xf ;  /* 0x0000000502057211 */ /* 0x040fe200078e78ff */
[----:B------:R-:W-:Y:S01]  /*ccb0*/  ULDC.64 UR6, c[0x0][0x198] ;  /* 0x0000660000067ab9 */ /* 0x000fe20000000a00 */
[----:B------:R-:W-:Y:S01]  /*ccc0*/  R2UR UR17, R3 ;  /* 0x00000000031172ca */ /* 0x000fe200000e0000 */
[----:B------:R-:W-:Y:S01]  /*ccd0*/  UIADD3 UR6, UP0, UR6, 0x2f0, URZ ;  /* 0x000002f006067890 */ /* 0x000fe2000ff1e03f */
[----:B------:R-:W-:Y:S01]  /*cce0*/  R2UR UR24, R5 ;  /* 0x00000000051872ca */ /* 0x000fe200000e0000 */
[----:B------:R-:W-:Y:S01]  /*ccf0*/  UMOV UR19, URZ ;  /* 0x0000003f00137c82 */ /* 0x000fe20008000000 */
[----:B------:R-:W-:Y:S01]  /*cd00*/  UMOV UR8, 0x0 ;  /* 0x0000000000087882 */ /* 0x000fe20000000000 */
[----:B------:R-:W-:Y:S01]  /*cd10*/  UIADD3.X UR7, URZ, UR7, URZ, UP0, !UPT ;  /* 0x000000073f077290 */ /* 0x000fe200087fe43f */
[----:B------:R-:W-:Y:S01]  /*cd20*/  MOV R8, 0x1 ;  /* 0x0000000100087802 */ /* 0x000fe20000000f00 */
[----:B------:R-:W-:Y:S01]  /*cd30*/  UMOV UR9, 0x10000000 ;  /* 0x1000000000097882 */ /* 0x000fe20000000000 */
[----:B------:R-:W-:Y:S01]  /*cd40*/  UMOV UR18, URZ ;  /* 0x0000003f00127c82 */ /* 0x000fe20008000000 */
[----:B------:R-:W-:Y:S01]  /*cd50*/  UMOV UR20, UR28 ;  /* 0x0000001c00147c82 */ /* 0x000fe20008000000 */
[----:B------:R-:W-:Y:S01]  /*cd60*/  UMOV UR21, UR29 ;  /* 0x0000001d00157c82 */ /* 0x000fe20008000000 */
[----:B------:R-:W-:Y:S01]  /*cd70*/  UMOV UR26, 0x40 ;  /* 0x00000040001a7882 */ /* 0x000fe20000000000 */
[----:B------:R-:W-:Y:S01]  /*cd80*/  UMOV UR27, UR19 ;  /* 0x00000013001b7c82 */ /* 0x000fe20008000000 */
[----:B------:R-:W-:Y:S01]  /*cd90*/  UIADD3 UR17, UR17, 0x30000, URZ ;  /* 0x0003000011117890 */ /* 0x000fe2000fffe03f */
[----:B------:R-:W-:Y:S01]  /*cda0*/  IADD3 R2, R2, 0x1, RZ ;  /* 0x0000000102027810 */ /* 0x000fe20007ffe0ff */
[----:B------:R-:W-:-:S02]  /*cdb0*/  UIADD3 UR16, UR24, 0x8000, URZ ;  /* 0x0000800018107890 */ /* 0x000fc4000fffe03f */
[----:B------:R-:W-:-:S03]  /*cdc0*/  UIADD3 UR24, UR24, 0xc000, URZ ;  /* 0x0000c00018187890 */ /* 0x000fc6000fffe03f */
[----:B------:R-:W-:-:S04]  /*cdd0*/  UMOV UR25, UR17 ;  /* 0x0000001100197c82 */ /* 0x000fc80008000000 */
[----:B------:R1:W-:Y:S02]  /*cde0*/  UTMALDG.4D [UR16], [UR6], desc[UR8] ;  /* 0x00000810060075b4 */ /* 0x0003e40008019000 */
[----:B------:R1:W-:Y:S02]  /*cdf0*/  UTMALDG.4D [UR24], [UR6], desc[UR8] ;  /* 0x00000818060075b4 */ /* 0x0003e40008019000 */
[----:B-1----:R-:W-:Y:S01]  /*ce00*/  NOP ;  /* 0x0000000000007918 */ /* 0x002fe20000000000 */
.L_x_89:
[----:B------:R-:W-:Y:S05]  /*ce10*/  BSYNC B0 ;  /* 0x0000000000007941 */ /* 0x000fea0003800000 */
.L_x_88:
[----:B------:R-:W-:-:S05]  /*ce20*/  IMAD.U32 R3, RZ, RZ, UR4 ;  /* 0x00000004ff037e24 */ /* 0x000fca000f8e00ff */
[----:B------:R-:W-:-:S13]  /*ce30*/  ISETP.GE.AND P0, PT, R3, 0x2, PT ;  /* 0x000000020300780c */ /* 0x000fda0003f06270 */
[----:B------:R-:W-:Y:S05]  /*ce40*/  @!P0 EXIT ;  /* 0x000000000000894d */ /* 0x000fea0003800000 */
[----:B------:R-:W-:Y:S01]  /*ce50*/  USHF.L.U32 UR6, UR4, 0x1, URZ ;  /* 0x0000000104067899 */ /* 0x000fe2000800063f */
[----:B------:R-:W-:Y:S01]  /*ce60*/  LOP3.LUT P0, RZ, R0, 0x1f, RZ, 0xc0, !PT ;  /* 0x0000001f00ff7812 */ /* 0x000fe2000780c0ff */
[----:B------:R-:W-:Y:S01]  /*ce70*/  BSSY B0, `(.L_x_93) ;  /* 0x0000065000007945 */ /* 0x000fe20003800000 */
[----:B------:R-:W-:Y:S02]  /*ce80*/  MOV R3, UR5 ;  /* 0x0000000500037c02 */ /* 0x000fe40008000f00 */
[----:B------:R-:W-:Y:S02]  /*ce90*/  PLOP3.LUT P0, PT, P0, P2, PT, 0x2a, 0x0 ;  /* 0x000000000000781c */ /* 0x000fe40000704572 */
[----:B------:R-:W-:Y:S02]  /*cea0*/  LOP3.LUT R3, R3, 0x2, RZ, 0xfc, !PT ;  /* 0x0000000203037812 */ /* 0x000fe400078efcff */
[----:B------:R-:W-:Y:S02]  /*ceb0*/  MOV R0, 0x1 ;  /* 0x0000000100007802 */ /* 0x000fe40000000f00 */
[----:B------:R-:W-:-:S07]  /*cec0*/  MOV R9, UR6 ;  /* 0x0000000600097c02 */ /* 0x000fce0008000f00 */
.L_x_104:
[----:B------:R-:W-:Y:S04]  /*ced0*/  BSSY B1, `(.L_x_94) ;  /* 0x000002c000017945 */ /* 0x000fe80003800000 */
[----:B------:R-:W-:Y:S05]  /*cee0*/  @!P3 BRA `(.L_x_95) ;  /* 0x0000000000a8b947 */ /* 0x000fea0003800000 */
[----:B------:R-:W1:Y:S01]  /*cef0*/  S2R R5, SR_CgaCtaId ;  /* 0x0000000000057919 */ /* 0x000e620000008800 */
[----:B------:R-:W-:-:S04]  /*cf00*/  MOV R4, 0x400 ;  /* 0x0000040000047802 */ /* 0x000fc80000000f00 */
[----:B-1----:R-:W-:Y:S02]  /*cf10*/  LEA R5, R5, R4, 0x18 ;  /* 0x0000000405057211 */ /* 0x002fe400078ec0ff */
[----:B------:R-:W-:Y:S02]  /*cf20*/  SHF.L.U32 R4, R0, 0x1f, RZ ;  /* 0x0000001f00047819 */ /* 0x000fe400000006ff */
[----:B------:R-:W-:-:S04]  /*cf30*/  LEA R7, R2, R5, 0x3 ;  /* 0x0000000502077211 */ /* 0x000fc800078e18ff */
[----:B------:R-:W1:Y:S02]  /*cf40*/  SYNCS.PHASECHK.TRANS64.TRYWAIT P4, [R7+URZ+0x30028], R4 ;  /* 0x03002804070075a7 */ /* 0x000e64000808017f */
[----:B-1----:R-:W-:Y:S05]  /*cf50*/  @!P4 BRA `(.L_x_96) ;  /* 0x000000080088c947 */ /* 0x002fea0003800000 */
.L_x_116:
[----:B-1----:R-:W-:-:S04]  /*cf60*/  @P2 IMAD.MOV.U32 R4, RZ, RZ, 0x8000 ;  /* 0x00008000ff042424 */ /* 0x002fc800078e00ff */
[----:B------:R1:W-:Y:S02]  /*cf70*/  @P2 SYNCS.ARRIVE.TRANS64 RZ, [R7+URZ+0x30000], R4 ;  /* 0x0300000407ff29a7 */ /* 0x0003e4000800003f */
[----:B-1----:R-:W-:-:S04]  /*cf80*/  PRMT R4, R3, 0x9910, RZ ;  /* 0x0000991003047816 */ /* 0x002fc800000000ff */
[----:B------:R-:W-:-:S13]  /*cf90*/  ISETP.NE.AND P4, PT, R4, 0x2, PT ;  /* 0x000000020400780c */ /* 0x000fda0003f85270 */
[----:B------:R-:W-:Y:S05]  /*cfa0*/  @P4 BRA `(.L_x_97) ;  /* 0x0000000000044947 */ /* 0x000fea0003800000 */
[----:B------:R-:W-:Y:S01]  /*cfb0*/  BPT.TRAP 0x1 ;  /* 0x000000040000795c */ /* 0x000fe20000300000 */
.L_x_97:
[----:B------:R-:W-:Y:S05]  /*cfc0*/  @P0 BRA `(.L_x_98) ;  /* 0x0000000000040947 */ /* 0x000fea0003800000 */
[----:B------:R-:W-:Y:S01]  /*cfd0*/  BPT.TRAP 0x1 ;  /* 0x000000040000795c */ /* 0x000fe20000300000 */
.L_x_98:
[----:B------:R-:W-:Y:S01]  /*cfe0*/  LEA R5, R2, R5, 0xf ;  /* 0x0000000502057211 */ /* 0x000fe200078e78ff */
[----:B------:R-:W-:Y:S01]  /*cff0*/  ULDC.64 UR6, c[0x0][0x198] ;  /* 0x0000660000067ab9 */ /* 0x000fe20000000a00 */
[----:B------:R-:W-:Y:S01]  /*d000*/  R2UR UR25, R7 ;  /* 0x00000000071972ca */ /* 0x000fe200000e0000 */
[----:B------:R-:W-:Y:S01]  /*d010*/  UIADD3 UR6, UP0, UR6, 0x1f0, URZ ;  /* 0x000001f006067890 */ /* 0x000fe2000ff1e03f */
[----:B------:R-:W-:Y:S01]  /*d020*/  R2UR UR16, R5 ;  /* 0x00000000051072ca */ /* 0x000fe200000e0000 */
[----:B------:R-:W-:Y:S01]  /*d030*/  UMOV UR8, 0x0 ;  /* 0x0000000000087882 */ /* 0x000fe20000000000 */
[----:B------:R-:W-:Y:S01]  /*d040*/  R2UR UR27, R8 ;  /* 0x00000000081b72ca */ /* 0x000fe200000e0000 */
[----:B------:R-:W-:Y:S01]  /*d050*/  UIADD3.X UR7, URZ, UR7, URZ, UP0, !UPT ;  /* 0x000000073f077290 */ /* 0x000fe200087fe43f */
[----:B------:R-:W-:Y:S01]  /*d060*/  IADD3 R2, R2, 0x1, RZ ;  /* 0x0000000102027810 */ /* 0x000fe20007ffe0ff */
[----:B------:R-:W-:Y:S01]  /*d070*/  UMOV UR9, 0x10000000 ;  /* 0x1000000000097882 */ /* 0x000fe20000000000 */
[----:B------:R-:W-:Y:S01]  /*d080*/  UMOV UR26, URZ ;  /* 0x0000003f001a7c82 */ /* 0x000fe20008000000 */
[----:B------:R-:W-:Y:S01]  /*d090*/  UMOV UR18, 0x40 ;  /* 0x0000004000127882 */ /* 0x000fe20000000000 */
[----:B------:R-:W-:Y:S01]  /*d0a0*/  UMOV UR20, UR28 ;  /* 0x0000001c00147c82 */ /* 0x000fe20008000000 */
[----:B------:R-:W-:Y:S01]  /*d0b0*/  UMOV UR21, UR29 ;  /* 0x0000001d00157c82 */ /* 0x000fe20008000000 */
[----:B------:R-:W-:Y:S01]  /*d0c0*/  ISETP.NE.AND P4, PT, R2, 0x5, PT ;  /* 0x000000050200780c */ /* 0x000fe20003f85270 */
[----:B------:R-:W-:-:S02]  /*d0d0*/  UIADD3 UR25, UR25, 0x30000, URZ ;  /* 0x0003000019197890 */ /* 0x000fc4000fffe03f */
[----:B------:R-:W-:Y:S01]  /*d0e0*/  UIADD3 UR24, UR16, 0x8000, URZ ;  /* 0x0000800010187890 */ /* 0x000fe2000fffe03f */
[----:B------:R-:W-:Y:S01]  /*d0f0*/  SEL R5, RZ, 0x1, P4 ;  /* 0x00000001ff057807 */ /* 0x000fe20002000000 */
[----:B------:R-:W-:Y:S01]  /*d100*/  USHF.L.U32 UR27, UR27, 0x7, URZ ;  /* 0x000000071b1b7899 */ /* 0x000fe2000800063f */
[----:B------:R-:W-:Y:S01]  /*d110*/  SEL R2, R2, RZ, P4 ;  /* 0x000000ff02027207 */ /* 0x000fe20002000000 */
[----:B------:R-:W-:Y:S01]  /*d120*/  UIADD3 UR16, UR16, 0xc000, URZ ;  /* 0x0000c00010107890 */ /* 0x000fe2000fffe03f */
[----:B------:R-:W-:Y:S01]  /*d130*/  LOP3.LUT R0, R0, R5, RZ, 0x3c, !PT ;  /* 0x0000000500007212 */ /* 0x000fe200078e3cff */
[----:B------:R-:W-:-:S03]  /*d140*/  UMOV UR17, UR25 ;  /* 0x0000001900117c82 */ /* 0x000fc60008000000 */
[----:B------:R-:W-:Y:S02]  /*d150*/  UMOV UR19, UR27 ;  /* 0x0000001b00137c82 */ /* 0x000fe40008000000 */
[----:B------:R1:W-:Y:S02]  /*d160*/  UTMALDG.4D [UR24], [UR6], desc[UR8] ;  /* 0x00000818060075b4 */ /* 0x0003e40008019000 */
[----:B------:R1:W-:Y:S02]  /*d170*/  UTMALDG.4D [UR16], [UR6], desc[UR8] ;  /* 0x00000810060075b4 */ /* 0x0003e40008019000 */
[----:B-1----:R-:W-:Y:S01]  /*d180*/  NOP ;  /* 0x0000000000007918 */ /* 0x002fe20000000000 */
.L_x_95:
[----:B------:R-:W-:Y:S05]  /*d190*/  BSYNC B1 ;  /* 0x0000000000017941 */ /* 0x000fea0003800000 */
.L_x_94:
[----:B------:R-:W-:Y:S01]  /*d1a0*/  ISETP.LT.OR P4, PT, R9, 0x4, !P3 ;  /* 0x000000040900780c */ /* 0x000fe20005f81670 */
[----:B------:R-:W-:-:S12]  /*d1b0*/  BSSY B1, `(.L_x_99) ;  /* 0x000002d000017945 */ /* 0x000fd80003800000 */
[----:B------:R-:W-:Y:S05]  /*d1c0*/  @P4 BRA `(.L_x_100) ;  /* 0x0000000000ac4947 */ /* 0x000fea0003800000 */
[----:B------:R-:W1:Y:S01]  /*d1d0*/  S2R R5, SR_CgaCtaId ;  /* 0x0000000000057919 */ /* 0x000e620000008800 */
[----:B------:R-:W-:Y:S02]  /*d1e0*/  MOV R4, 0x400 ;  /* 0x0000040000047802 */ /* 0x000fe40000000f00 */
[----:B------:R-:W-:Y:S02]  /*d1f0*/  SHF.L.U32 R7, R0, 0x1f, RZ ;  /* 0x0000001f00077819 */ /* 0x000fe400000006ff */
[----:B-1----:R-:W-:-:S04]  /*d200*/  LEA R5, R5, R4, 0x18 ;  /* 0x0000000405057211 */ /* 0x002fc800078ec0ff */
[----:B------:R-:W-:-:S04]  /*d210*/  LEA R4, R2, R5, 0x3 ;  /* 0x0000000502047211 */ /* 0x000fc800078e18ff */
[----:B------:R-:W1:Y:S02]  /*d220*/  SYNCS.PHASECHK.TRANS64.TRYWAIT P4, [R4+URZ+0x30028], R7 ;  /* 0x03002807040075a7 */ /* 0x000e64000808017f */
[----:B-1----:R-:W-:Y:S05]  /*d230*/  @!P4 BRA `(.L_x_101) ;  /* 0x0000000400e4c947 */ /* 0x002fea0003800000 */
.L_x_117:
[----:B------:R-:W-:Y:S02]  /*d240*/  PRMT R6, R3, 0x9910, RZ ;  /* 0x0000991003067816 */ /* 0x000fe400000000ff */
[----:B-1----:R-:W-:Y:S02]  /*d250*/  @P1 MOV R7, 0x8000 ;  /* 0x0000800000071802 */ /* 0x002fe40000000f00 */
[----:B------:R-:W-:Y:S02]  /*d260*/  ISETP.NE.AND P4, PT, R6, 0x2, PT ;  /* 0x000000020600780c */ /* 0x000fe40003f85270 */
[----:B------:R1:W-:Y:S11]  /*d270*/  @P1 SYNCS.ARRIVE.TRANS64 RZ, [R4+URZ+0x30000], R7 ;  /* 0x0300000704ff19a7 */ /* 0x0003f6000800003f */
[----:B-1----:R-:W-:Y:S05]  /*d280*/  @P4 BRA `(.L_x_102) ;  /* 0x0000000000044947 */ /* 0x002fea0003800000 */
[----:B------:R-:W-:Y:S01]  /*d290*/  BPT.TRAP 0x1 ;  /* 0x000000040000795c */ /* 0x000fe20000300000 */
.L_x_102:
[----:B------:R-:W-:Y:S05]  /*d2a0*/  @P0 BRA `(.L_x_103) ;  /* 0x0000000000040947 */ /* 0x000fea0003800000 */
[----:B------:R-:W-:Y:S01]  /*d2b0*/  BPT.TRAP 0x1 ;  /* 0x000000040000795c */ /* 0x000fe20000300000 */
.L_x_103:
[----:B------:R-:W-:Y:S01]  /*d2c0*/  IMAD R5, R2, 0x8000, R5 ;  /* 0x0000800002057824 */ /* 0x000fe200078e0205 */
[----:B------:R-:W-:Y:S01]  /*d2d0*/  R2UR UR25, R4 ;  /* 0x00000000041972ca */ /* 0x000fe200000e0000 */
[----:B------:R-:W-:Y:S01]  /*d2e0*/  ULDC.64 UR6, c[0x0][0x198] ;  /* 0x0000660000067ab9 */ /* 0x000fe20000000a00 */
[----:B------:R-:W-:Y:S01]  /*d2f0*/  R2UR UR27, R8 ;  /* 0x00000000081b72ca */ /* 0x000fe200000e0000 */
[----:B------:R-:W-:Y:S01]  /*d300*/  UIADD3 UR6, UP0, UR6, 0x2f0, URZ ;  /* 0x000002f006067890 */ /* 0x000fe2000ff1e03f */
[----:B------:R-:W-:Y:S01]  /*d310*/  R2UR UR16, R5 ;  /* 0x00000000051072ca */ /* 0x000fe200000e0000 */
[----:B------:R-:W-:Y:S01]  /*d320*/  UMOV UR8, 0x0 ;  /* 0x0000000000087882 */ /* 0x000fe20000000000 */
[----:B------:R-:W-:Y:S01]  /*d330*/  UMOV UR9, 0x10000000 ;  /* 0x1000000000097882 */ /* 0x000fe20000000000 */
[----:B------:R-:W-:Y:S01]  /*d340*/  UIADD3.X UR7, URZ, UR7, URZ, UP0, !UPT ;  /* 0x000000073f077290 */ /* 0x000fe200087fe43f */
[----:B------:R-:W-:Y:S01]  /*d350*/  IADD3 R2, R2, 0x1, RZ ;  /* 0x0000000102027810 */ /* 0x000fe20007ffe0ff */
[----:B------:R-:W-:Y:S01]  /*d360*/  UMOV UR26, URZ ;  /* 0x0000003f001a7c82 */ /* 0x000fe20008000000 */
[----:B------:R-:W-:Y:S01]  /*d370*/  UMOV UR18, 0x40 ;  /* 0x0000004000127882 */ /* 0x000fe20000000000 */
[----:B------:R-:W-:Y:S01]  /*d380*/  UMOV UR20, UR28 ;  /* 0x0000001c00147c82 */ /* 0x000fe20008000000 */
[----:B------:R-:W-:Y:S01]  /*d390*/  UMOV UR21, UR29 ;  /* 0x0000001d00157c82 */ /* 0x000fe20008000000 */
[----:B------:R-:W-:Y:S01]  /*d3a0*/  UIADD3 UR25, UR25, 0x30000, URZ ;  /* 0x0003000019197890 */ /* 0x000fe2000fffe03f */
[----:B------:R-:W-:Y:S01]  /*d3b0*/  ISETP.NE.AND P4, PT, R2, 0x5, PT ;  /* 0x000000050200780c */ /* 0x000fe20003f85270 */
[----:B------:R-:W-:Y:S01]  /*d3c0*/  USHF.L.U32 UR27, UR27, 0x7, URZ ;  /* 0x000000071b1b7899 */ /* 0x000fe2000800063f */
[----:B------:R-:W-:Y:S01]  /*d3d0*/  IADD3 R8, R8, 0x1, RZ ;  /* 0x0000000108087810 */ /* 0x000fe20007ffe0ff */
[----:B------:R-:W-:Y:S01]  /*d3e0*/  UIADD3 UR24, UR16, 0x8000, URZ ;  /* 0x0000800010187890 */ /* 0x000fe2000fffe03f */
[----:B------:R-:W-:Y:S01]  /*d3f0*/  SEL R5, RZ, 0x1, P4 ;  /* 0x00000001ff057807 */ /* 0x000fe20002000000 */
[----:B------:R-:W-:Y:S01]  /*d400*/  UIADD3 UR16, UR16, 0xc000, URZ ;  /* 0x0000c00010107890 */ /* 0x000fe2000fffe03f */
[----:B------:R-:W-:Y:S01]  /*d410*/  SEL R2, R2, RZ, P4 ;  /* 0x000000ff02027207 */ /* 0x000fe20002000000 */
[----:B------:R-:W-:Y:S01]  /*d420*/  UMOV UR17, UR25 ;  /* 0x0000001900117c82 */ /* 0x000fe20008000000 */
[----:B------:R-:W-:Y:S01]  /*d430*/  UMOV UR19, UR27 ;  /* 0x0000001b00137c82 */ /* 0x000fe20008000000 */
[----:B------:R-:W-:-:S03]  /*d440*/  LOP3.LUT R0, R0, R5, RZ, 0x3c, !PT ;  /* 0x0000000500007212 */ /* 0x000fc600078e3cff */
[----:B------:R1:W-:Y:S02]  /*d450*/  UTMALDG.4D [UR24], [UR6], desc[UR8] ;  /* 0x00000818060075b4 */ /* 0x0003e40008019000 */
[----:B------:R1:W-:Y:S02]  /*d460*/  UTMALDG.4D [UR16], [UR6], desc[UR8] ;  /* 0x00000810060075b4 */ /* 0x0003e40008019000 */
[----:B-1----:R-:W-:Y:S01]  /*d470*/  NOP ;  /* 0x0000000000007918 */ /* 0x002fe20000000000 */
.L_x_100:
[----:B------:R-:W-:Y:S05]  /*d480*/  BSYNC B1 ;  /* 0x0000000000017941 */ /* 0x000fea0003800000 */
.L_x_99:
[C---:B------:R-:W-:Y:S02]  /*d490*/  ISETP.GT.AND P4, PT, R9.reuse, 0x4, PT ;  /* 0x000000040900780c */ /* 0x040fe40003f84270 */
[----:B------:R-:W-:-:S11]  /*d4a0*/  IADD3 R9, R9, -0x2, RZ ;  /* 0xfffffffe09097810 */ /* 0x000fd60007ffe0ff */
[----:B------:R-:W-:Y:S05]  /*d4b0*/  @P4 BRA `(.L_x_104) ;  /* 0xfffffff800844947 */ /* 0x000fea000383ffff */
[----:B------:R-:W-:Y:S05]  /*d4c0*/  BSYNC B0 ;  /* 0x0000000000007941 */ /* 0x000fea0003800000 */
.L_x_93:
[----:B------:R-:W-:Y:S05]  /*d4d0*/  EXIT ;  /* 0x000000000000794d */ /* 0x000fea0003800000 */
.L_x_15:
[----:B-1----:R-:W-:-:S04]  /*d4e0*/  MOV R3, UR8 ;  /* 0x0000000800037c02 */ /* 0x002fc80008000f00 */
[----:B------:R1:W2:Y:S03]  /*d4f0*/  SYNCS.PHASECHK.TRANS64.TRYWAIT P1, [R3+URZ+0x30050], R6 ;  /* 0x03005006030075a7 */ /* 0x0002a6000802017f */
[----:B--2---:R-:W-:Y:S05]  /*d500*/  @!P1 NANOSLEEP.SYNCS 0x989680 ;  /* 0x009896800000995d */ /* 0x004fea0003900000 */
[----:B------:R-:W2:Y:S02]  /*d510*/  @!P1 SYNCS.PHASECHK.TRANS64 P1, [R3+URZ+0x30050], R6 ;  /* 0x03005006030095a7 */ /* 0x000ea4000802007f */
[----:B--2---:R-:W-:Y:S05]  /*d520*/  @!P1 BRA `(.L_x_15) ;  /* 0xfffffffc00ec9947 */ /* 0x004fea000383ffff */
[----:B------:R-:W-:Y:S05]  /*d530*/  BRA `(.L_x_105) ;  /* 0xffffff3800747947 */ /* 0x000fea000383ffff */
.L_x_17:
[----:B--2---:R-:W-:-:S04]  /*d540*/  IMAD.U32 R2, RZ, RZ, UR38 ;  /* 0x00000026ff027e24 */ /* 0x004fc8000f8e00ff */
[----:B------:R2:W3:Y:S03]  /*d550*/  SYNCS.PHASECHK.TRANS64.TRYWAIT P1, [R2+URZ+0x30000], R9 ;  /* 0x03000009020075a7 */ /* 0x0004e6000802017f */
[----:B---3--:R-:W-:Y:S05]  /*d560*/  @!P1 NANOSLEEP.SYNCS 0x989680 ;  /* 0x009896800000995d */ /* 0x008fea0003900000 */
[----:B------:R-:W3:Y:S02]  /*d570*/  @!P1 SYNCS.PHASECHK.TRANS64 P1, [R2+URZ+0x30000], R9 ;  /* 0x03000009020095a7 */ /* 0x000ee4000802007f */
[----:B---3--:R-:W-:Y:S05]  /*d580*/  @!P1 BRA `(.L_x_17) ;  /* 0xfffffffc00ec9947 */ /* 0x008fea000383ffff */
[----:B------:R-:W-:Y:S05]  /*d590*/  BRA `(.L_x_106) ;  /* 0xffffff3800807947 */ /* 0x000fea000383ffff */
.L_x_18:
[----:B-1----:R-:W-:-:S04]  /*d5a0*/  MOV R3, UR4 ;  /* 0x0000000400037c02 */ /* 0x002fc80008000f00 */
[----:B------:R1:W2:Y:S03]  /*d5b0*/  SYNCS.PHASECHK.TRANS64.TRYWAIT P1, [R3+URZ+-0x8], R2 ;  /* 0xfffff802030075a7 */ /* 0x0002a6000802017f */
[----:B--2---:R-:W-:Y:S05]  /*d5c0*/  @!P1 NANOSLEEP.SYNCS 0x989680 ;  /* 0x009896800000995d */ /* 0x004fea0003900000 */
[----:B------:R-:W2:Y:S02]  /*d5d0*/  @!P1 SYNCS.PHASECHK.TRANS64 P1, [R3+URZ+-0x8], R2 ;  /* 0xfffff802030095a7 */ /* 0x000ea4000802007f */
[----:B--2---:R-:W-:Y:S05]  /*d5e0*/  @!P1 BRA `(.L_x_18) ;  /* 0xfffffffc00ec9947 */ /* 0x004fea000383ffff */
[----:B------:R-:W-:Y:S05]  /*d5f0*/  BRA `(.L_x_107) ;  /* 0xffffff38007c7947 */ /* 0x000fea000383ffff */
.L_x_20:
[----:B-1----:R-:W-:-:S04]  /*d600*/  MOV R12, UR38 ;  /* 0x00000026000c7c02 */ /* 0x002fc80008000f00 */
[----:B------:R1:W2:Y:S03]  /*d610*/  SYNCS.PHASECHK.TRANS64.TRYWAIT P1, [R12+URZ+0x30008], R9 ;  /* 0x030008090c0075a7 */ /* 0x0002a6000802017f */
[----:B--2---:R-:W-:Y:S05]  /*d620*/  @!P1 NANOSLEEP.SYNCS 0x989680 ;  /* 0x009896800000995d */ /* 0x004fea0003900000 */
[----:B------:R-:W2:Y:S02]  /*d630*/  @!P1 SYNCS.PHASECHK.TRANS64 P1, [R12+URZ+0x30008], R9 ;  /* 0x030008090c0095a7 */ /* 0x000ea4000802007f */
[----:B--2---:R-:W-:Y:S05]  /*d640*/  @!P1 BRA `(.L_x_20) ;  /* 0xfffffffc00ec9947 */ /* 0x004fea000383ffff */
[----:B------:R-:W-:Y:S05]  /*d650*/  BRA `(.L_x_108) ;  /* 0xffffff68003c7947 */ /* 0x000fea000383ffff */
.L_x_25:
[----:B-1----:R-:W-:-:S04]  /*d660*/  MOV R7, UR10 ;  /* 0x0000000a00077c02 */ /* 0x002fc80008000f00 */
[----:B------:R1:W2:Y:S03]  /*d670*/  SYNCS.PHASECHK.TRANS64.TRYWAIT P2, [R7+URZ+0x30000], R6 ;  /* 0x03000006070075a7 */ /* 0x0002a6000804017f */
[----:B--2---:R-:W-:Y:S05]  /*d680*/  @!P2 NANOSLEEP.SYNCS 0x989680 ;  /* 0x009896800000a95d */ /* 0x004fea0003900000 */
[----:B------:R-:W2:Y:S02]  /*d690*/  @!P2 SYNCS.PHASECHK.TRANS64 P2, [R7+URZ+0x30000], R6 ;  /* 0x030000060700a5a7 */ /* 0x000ea4000804007f */
[----:B--2---:R-:W-:Y:S05]  /*d6a0*/  @!P2 BRA `(.L_x_25) ;  /* 0xfffffffc00eca947 */ /* 0x004fea000383ffff */
[----:B------:R-:W-:Y:S05]  /*d6b0*/  BRA `(.L_x_109) ;  /* 0xffffff6c003c7947 */ /* 0x000fea000383ffff */
.L_x_29:
[----:B-1----:R-:W-:-:S04]  /*d6c0*/  MOV R10, UR10 ;  /* 0x0000000a000a7c02 */ /* 0x002fc80008000f00 */
[----:B------:R1:W2:Y:S03]  /*d6d0*/  SYNCS.PHASECHK.TRANS64.TRYWAIT P2, [R10+URZ+0x30000], R13 ;  /* 0x0300000d0a0075a7 */ /* 0x0002a6000804017f */
[----:B--2---:R-:W-:Y:S05]  /*d6e0*/  @!P2 NANOSLEEP.SYNCS 0x989680 ;  /* 0x009896800000a95d */ /* 0x004fea0003900000 */
[----:B------:R-:W2:Y:S02]  /*d6f0*/  @!P2 SYNCS.PHASECHK.TRANS64 P2, [R10+URZ+0x30000], R13 ;  /* 0x0300000d0a00a5a7 */ /* 0x000ea4000804007f */
[----:B--2---:R-:W-:Y:S05]  /*d700*/  @!P2 BRA `(.L_x_29) ;  /* 0xfffffffc00eca947 */ /* 0x004fea000383ffff */
[----:B------:R-:W-:Y:S05]  /*d710*/  BRA `(.L_x_28) ;  /* 0xffffff9000e47947 */ /* 0x000fea000383ffff */
.L_x_37:
[----:B-1----:R-:W-:-:S04]  /*d720*/  IMAD.U32 R7, RZ, RZ, UR10 ;  /* 0x0000000aff077e24 */ /* 0x002fc8000f8e00ff */
[----:B------:R1:W2:Y:S03]  /*d730*/  SYNCS.PHASECHK.TRANS64.TRYWAIT P2, [R7+URZ+0x30000], R6 ;  /* 0x03000006070075a7 */ /* 0x0002a6000804017f */
[----:B--2---:R-:W-:Y:S05]  /*d740*/  @!P2 NANOSLEEP.SYNCS 0x989680 ;  /* 0x009896800000a95d */ /* 0x004fea0003900000 */
[----:B------:R-:W2:Y:S02]  /*d750*/  @!P2 SYNCS.PHASECHK.TRANS64 P2, [R7+URZ+0x30000], R6 ;  /* 0x030000060700a5a7 */ /* 0x000ea4000804007f */
[----:B--2---:R-:W-:Y:S05]  /*d760*/  @!P2 BRA `(.L_x_37) ;  /* 0xfffffffc00eca947 */ /* 0x004fea000383ffff */
[----:B------:R-:W-:Y:S05]  /*d770*/  BRA `(.L_x_110) ;  /* 0xffffff9800207947 */ /* 0x000fea000383ffff */
.L_x_41:
[----:B-1----:R-:W-:-:S04]  /*d780*/  MOV R10, UR10 ;  /* 0x0000000a000a7c02 */ /* 0x002fc80008000f00 */
[----:B------:R1:W2:Y:S03]  /*d790*/  SYNCS.PHASECHK.TRANS64.TRYWAIT P2, [R10+URZ+0x30000], R11 ;  /* 0x0300000b0a0075a7 */ /* 0x0002a6000804017f */
[----:B--2---:R-:W-:Y:S05]  /*d7a0*/  @!P2 NANOSLEEP.SYNCS 0x989680 ;  /* 0x009896800000a95d */ /* 0x004fea0003900000 */
[----:B------:R-:W2:Y:S02]  /*d7b0*/  @!P2 SYNCS.PHASECHK.TRANS64 P2, [R10+URZ+0x30000], R11 ;  /* 0x0300000b0a00a5a7 */ /* 0x000ea4000804007f */
[----:B--2---:R-:W-:Y:S05]  /*d7c0*/  @!P2 BRA `(.L_x_41) ;  /* 0xfffffffc00eca947 */ /* 0x004fea000383ffff */
[----:B------:R-:W-:Y:S05]  /*d7d0*/  BRA `(.L_x_40) ;  /* 0xffffffc800447947 */ /* 0x000fea000383ffff */
.L_x_57:
[----:B-1----:R-:W-:-:S04]  /*d7e0*/  MOV R3, UR4 ;  /* 0x0000000400037c02 */ /* 0x002fc80008000f00 */
[----:B------:R1:W2:Y:S03]  /*d7f0*/  SYNCS.PHASECHK.TRANS64.TRYWAIT P0, [R3+URZ+0x8], R0 ;  /* 0x00000800030075a7 */ /* 0x0002a6000800017f */
[----:B--2---:R-:W-:Y:S05]  /*d800*/  @!P0 NANOSLEEP.SYNCS 0x989680 ;  /* 0x009896800000895d */ /* 0x004fea0003900000 */
[----:B------:R-:W2:Y:S02]  /*d810*/  @!P0 SYNCS.PHASECHK.TRANS64 P0, [R3+URZ+0x8], R0 ;  /* 0x00000800030085a7 */ /* 0x000ea4000800007f */
[----:B--2---:R-:W-:Y:S05]  /*d820*/  @!P0 BRA `(.L_x_57) ;  /* 0xfffffffc00ec8947 */ /* 0x004fea000383ffff */
[----:B------:R-:W-:Y:S05]  /*d830*/  BRA `(.L_x_111) ;  /* 0xffffffd400087947 */ /* 0x000fea000383ffff */
.L_x_75:
[----:B-1----:R1:W2:Y:S02]  /*d840*/  SYNCS.PHASECHK.TRANS64.TRYWAIT P0, [R4+URZ+0x30060], R3 ;  /* 0x03006003040075a7 */ /* 0x0022a4000800017f */
[----:B--2---:R-:W-:Y:S05]  /*d850*/  @!P0 NANOSLEEP.SYNCS 0x989680 ;  /* 0x009896800000895d */ /* 0x004fea0003900000 */
[----:B------:R-:W2:Y:S02]  /*d860*/  @!P0 SYNCS.PHASECHK.TRANS64 P0, [R4+URZ+0x30060], R3 ;  /* 0x03006003040085a7 */ /* 0x000ea4000800007f */
[----:B--2---:R-:W-:Y:S05]  /*d870*/  @!P0 BRA `(.L_x_75) ;  /* 0xfffffffc00f08947 */ /* 0x004fea000383ffff */
[----:B------:R-:W-:Y:S05]  /*d880*/  BRA `(.L_x_112) ;  /* 0xffffffe800c87947 */ /* 0x000fea000383ffff */
.L_x_80:
[----:B-1----:R1:W2:Y:S02]  /*d890*/  SYNCS.PHASECHK.TRANS64.TRYWAIT P0, [R5+URZ+0x30028], R2 ;  /* 0x03002802050075a7 */ /* 0x0022a4000800017f */
[----:B--2---:R-:W-:Y:S05]  /*d8a0*/  @!P0 NANOSLEEP.SYNCS 0x989680 ;  /* 0x009896800000895d */ /* 0x004fea0003900000 */
[----:B------:R-:W2:Y:S02]  /*d8b0*/  @!P0 SYNCS.PHASECHK.TRANS64 P0, [R5+URZ+0x30028], R2 ;  /* 0x03002802050085a7 */ /* 0x000ea4000800007f */
[----:B--2---:R-:W-:Y:S05]  /*d8c0*/  @!P0 BRA `(.L_x_80) ;  /* 0xfffffffc00f08947 */ /* 0x004fea000383ffff */
[----:B------:R-:W-:Y:S05]  /*d8d0*/  BRA `(.L_x_113) ;  /* 0xffffffec005c7947 */ /* 0x000fea000383ffff */
.L_x_85:
[----:B-1----:R1:W2:Y:S02]  /*d8e0*/  SYNCS.PHASECHK.TRANS64.TRYWAIT P0, [R4+URZ+0x30060], R5 ;  /* 0x03006005040075a7 */ /* 0x0022a4000800017f */
[----:B--2---:R-:W-:Y:S05]  /*d8f0*/  @!P0 NANOSLEEP.SYNCS 0x989680 ;  /* 0x009896800000895d */ /* 0x004fea0003900000 */
[----:B------:R-:W2:Y:S02]  /*d900*/  @!P0 SYNCS.PHASECHK.TRANS64 P0, [R4+URZ+0x30060], R5 ;  /* 0x03006005040085a7 */ /* 0x000ea4000800007f */
[----:B--2---:R-:W-:Y:S05]  /*d910*/  @!P0 BRA `(.L_x_85) ;  /* 0xfffffffc00f08947 */ /* 0x004fea000383ffff */
[----:B------:R-:W-:Y:S05]  /*d920*/  BRA `(.L_x_114) ;  /* 0xffffffec00f47947 */ /* 0x000fea000383ffff */
.L_x_90:
[----:B-1----:R1:W2:Y:S02]  /*d930*/  SYNCS.PHASECHK.TRANS64.TRYWAIT P0, [R3+URZ+0x30028], R4 ;  /* 0x03002804030075a7 */ /* 0x0022a4000800017f */
[----:B--2---:R-:W-:Y:S05]  /*d940*/  @!P0 NANOSLEEP.SYNCS 0x989680 ;  /* 0x009896800000895d */ /* 0x004fea0003900000 */
[----:B------:R-:W2:Y:S02]  /*d950*/  @!P0 SYNCS.PHASECHK.TRANS64 P0, [R3+URZ+0x30028], R4 ;  /* 0x03002804030085a7 */ /* 0x000ea4000800007f */
[----:B--2---:R-:W-:Y:S05]  /*d960*/  @!P0 BRA `(.L_x_90) ;  /* 0xfffffffc00f08947 */ /* 0x004fea000383ffff */
[----:B------:R-:W-:Y:S05]  /*d970*/  BRA `(.L_x_115) ;  /* 0xfffffff000987947 */ /* 0x000fea000383ffff */
.L_x_96:
[----:B-1----:R1:W2:Y:S02]  /*d980*/  SYNCS.PHASECHK.TRANS64.TRYWAIT P4, [R7+URZ+0x30028], R4 ;  /* 0x03002804070075a7 */ /* 0x0022a4000808017f */
[----:B--2---:R-:W-:Y:S05]  /*d990*/  @!P4 NANOSLEEP.SYNCS 0x989680 ;  /* 0x009896800000c95d */ /* 0x004fea0003900000 */
[----:B------:R-:W2:Y:S02]  /*d9a0*/  @!P4 SYNCS.PHASECHK.TRANS64 P4, [R7+URZ+0x30028], R4 ;  /* 0x030028040700c5a7 */ /* 0x000ea4000808007f */
[----:B--2---:R-:W-:Y:S05]  /*d9b0*/  @!P4 BRA `(.L_x_96) ;  /* 0xfffffffc00f0c947 */ /* 0x004fea000383ffff */
[----:B------:R-:W-:Y:S05]  /*d9c0*/  BRA `(.L_x_116) ;  /* 0xfffffff400647947 */ /* 0x000fea000383ffff */
.L_x_101:
[----:B-1----:R1:W2:Y:S02]  /*d9d0*/  SYNCS.PHASECHK.TRANS64.TRYWAIT P4, [R4+URZ+0x30028], R7 ;  /* 0x03002807040075a7 */ /* 0x0022a4000808017f */
[----:B--2---:R-:W-:Y:S05]  /*d9e0*/  @!P4 NANOSLEEP.SYNCS 0x989680 ;  /* 0x009896800000c95d */ /* 0x004fea0003900000 */
[----:B------:R-:W2:Y:S02]  /*d9f0*/  @!P4 SYNCS.PHASECHK.TRANS64 P4, [R4+URZ+0x30028], R7 ;  /* 0x030028070400c5a7 */ /* 0x000ea4000808007f */
[----:B--2---:R-:W-:Y:S05]  /*da00*/  @!P4 BRA `(.L_x_101) ;  /* 0xfffffffc00f0c947 */ /* 0x004fea000383ffff */
[----:B------:R-:W-:Y:S05]  /*da10*/  BRA `(.L_x_117) ;  /* 0xfffffff800087947 */ /* 0x000fea000383ffff */
        .weak           $__internal_0_$__cuda_sm20_rcp_rn_f32_slowpath
        .type           $__internal_0_$__cuda_sm20_rcp_rn_f32_slowpath,@function
        .size           $__internal_0_$__cuda_sm20_rcp_rn_f32_slowpath,(.L_x_123 - $__internal_0_$__cuda_sm20_rcp_rn_f32_slowpath)
$__internal_0_$__cuda_sm20_rcp_rn_f32_slowpath:
[----:B------:R-:W-:Y:S01]  /*da20*/  SHF.L.U32 R0, R2, 0x1, RZ ;  /* 0x0000000102007819 */ /* 0x000fe200000006ff */
[----:B------:R-:W-:Y:S03]  /*da30*/  BSSY B2, `(.L_x_118) ;  /* 0x0000030000027945 */ /* 0x000fe60003800000 */
[----:B------:R-:W-:-:S04]  /*da40*/  SHF.R.U32.HI R18, RZ, 0x18, R0 ;  /* 0x00000018ff127819 */ /* 0x000fc80000011600 */
[----:B------:R-:W-:-:S13]  /*da50*/  ISETP.NE.U32.AND P0, PT, R18, RZ, PT ;  /* 0x000000ff1200720c */ /* 0x000fda0003f05070 */
[----:B------:R-:W-:Y:S05]  /*da60*/  @P0 BRA `(.L_x_119) ;  /* 0x0000000000280947 */ /* 0x000fea0003800000 */
[----:B------:R-:W-:-:S04]  /*da70*/  SHF.L.U32 R0, R2, 0x1, RZ ;  /* 0x0000000102007819 */ /* 0x000fc800000006ff */
[----:B------:R-:W-:-:S13]  /*da80*/  ISETP.NE.AND P0, PT, R0, RZ, PT ;  /* 0x000000ff0000720c */ /* 0x000fda0003f05270 */
[----:B------:R-:W-:Y:S01]  /*da90*/  @P0 FFMA R10, R2, 1.84467440737095516160e+19, RZ ;  /* 0x5f800000020a0823 */ /* 0x000fe200000000ff */
[----:B------:R-:W-:Y:S08]  /*daa0*/  @!P0 MUFU.RCP R3, R2 ;  /* 0x0000000200038308 */ /* 0x000ff00000001000 */
[----:B------:R-:W1:Y:S02]  /*dab0*/  @P0 MUFU.RCP R13, R10 ;  /* 0x0000000a000d0308 */ /* 0x000e640000001000 */
[----:B-1----:R-:W-:-:S04]  /*dac0*/  @P0 FFMA R0, R10, R13, -1 ;  /* 0xbf8000000a000423 */ /* 0x002fc8000000000d */
[----:B------:R-:W-:-:S04]  /*dad0*/  @P0 FADD.FTZ R0, -R0, -RZ ;  /* 0x800000ff00000221 */ /* 0x000fc80000010100 */
[----:B------:R-:W-:-:S04]  /*dae0*/  @P0 FFMA R0, R13, R0, R13 ;  /* 0x000000000d000223 */ /* 0x000fc8000000000d */
[----:B------:R-:W-:Y:S01]  /*daf0*/  @P0 FFMA R3, R0, 1.84467440737095516160e+19, RZ ;  /* 0x5f80000000030823 */ /* 0x000fe200000000ff */
[----:B------:R-:W-:Y:S06]  /*db00*/  BRA `(.L_x_120) ;  /* 0x0000000000887947 */ /* 0x000fec0003800000 */
.L_x_119:
[----:B------:R-:W-:-:S05]  /*db10*/  VIADD R19, R18, 0xffffff03 ;  /* 0xffffff0312137836 */ /* 0x000fca0000000000 */
[----:B------:R-:W-:-:S13]  /*db20*/  ISETP.GT.U32.AND P0, PT, R19, 0x1, PT ;  /* 0x000000011300780c */ /* 0x000fda0003f04070 */
[----:B------:R-:W-:Y:S05]  /*db30*/  @P0 BRA `(.L_x_121) ;  /* 0x0000000000780947 */ /* 0x000fea0003800000 */
[----:B------:R-:W-:Y:S02]  /*db40*/  LOP3.LUT R0, R2, 0x7fffff, RZ, 0xc0, !PT ;  /* 0x007fffff02007812 */ /* 0x000fe400078ec0ff */
[----:B------:R-:W-:Y:S02]  /*db50*/  MOV R14, 0x3 ;  /* 0x00000003000e7802 */ /* 0x000fe40000000f00 */
[----:B------:R-:W-:Y:S02]  /*db60*/  LOP3.LUT R0, R0, 0x3f800000, RZ, 0xfc, !PT ;  /* 0x3f80000000007812 */ /* 0x000fe400078efcff */
[----:B------:R-:W-:Y:S02]  /*db70*/  SHF.L.U32 R14, R14, R19, RZ ;  /* 0x000000130e0e7219 */ /* 0x000fe400000006ff */
[----:B------:R-:W1:Y:S02]  /*db80*/  MUFU.RCP R3, R0 ;  /* 0x0000000000037308 */ /* 0x000e640000001000 */
[----:B-1----:R-:W-:-:S04]  /*db90*/  FFMA R10, R0, R3, -1 ;  /* 0xbf800000000a7423 */ /* 0x002fc80000000003 */
[----:B------:R-:W-:-:S04]  /*dba0*/  FADD.FTZ R10, -R10, -RZ ;  /* 0x800000ff0a0a7221 */ /* 0x000fc80000010100 */
[CCC-:B------:R-:W-:Y:S01]  /*dbb0*/  FFMA.RM R12, R3.reuse, R10.reuse, R3.reuse ;  /* 0x0000000a030c7223 */ /* 0x1c0fe20000004003 */
[----:B------:R-:W-:-:S04]  /*dbc0*/  FFMA.RP R13, R3, R10, R3 ;  /* 0x0000000a030d7223 */ /* 0x000fc80000008003 */
[C---:B------:R-:W-:Y:S02]  /*dbd0*/  LOP3.LUT R3, R12.reuse, 0x7fffff, RZ, 0xc0, !PT ;  /* 0x007fffff0c037812 */ /* 0x040fe400078ec0ff */
[----:B------:R-:W-:Y:S02]  /*dbe0*/  FSETP.NEU.FTZ.AND P0, PT, R12, R13, PT ;  /* 0x0000000d0c00720b */ /* 0x000fe40003f1d000 */
[----:B------:R-:W-:Y:S02]  /*dbf0*/  LOP3.LUT R3, R3, 0x800000, RZ, 0xfc, !PT ;  /* 0x0080000003037812 */ /* 0x000fe400078efcff */
[----:B------:R-:W-:Y:S02]  /*dc00*/  SEL R10, RZ, 0xffffffff, !P0 ;  /* 0xffffffffff0a7807 */ /* 0x000fe40004000000 */
[----:B------:R-:W-:Y:S02]  /*dc10*/  LOP3.LUT R14, R14, R3, RZ, 0xc0, !PT ;  /* 0x000000030e0e7212 */ /* 0x000fe400078ec0ff */
[----:B------:R-:W-:-:S02]  /*dc20*/  IADD3 R10, -R10, RZ, RZ ;  /* 0x000000ff0a0a7210 */ /* 0x000fc40007ffe1ff */
[-C--:B------:R-:W-:Y:S02]  /*dc30*/  SHF.R.U32.HI R14, RZ, R19.reuse, R14 ;  /* 0x00000013ff0e7219 */ /* 0x080fe4000001160e */
[----:B------:R-:W-:Y:S02]  /*dc40*/  LOP3.LUT P1, RZ, R10, R19, R3, 0xf8, !PT ;  /* 0x000000130aff7212 */ /* 0x000fe4000782f803 */
[C---:B------:R-:W-:Y:S02]  /*dc50*/  LOP3.LUT P0, RZ, R14.reuse, 0x1, RZ, 0xc0, !PT ;  /* 0x000000010eff7812 */ /* 0x040fe4000780c0ff */
[----:B------:R-:W-:-:S04]  /*dc60*/  LOP3.LUT P2, RZ, R14, 0x2, RZ, 0xc0, !PT ;  /* 0x000000020eff7812 */ /* 0x000fc8000784c0ff */
[----:B------:R-:W-:Y:S02]  /*dc70*/  PLOP3.LUT P0, PT, P0, P1, P2, 0xe0, 0x0 ;  /* 0x000000000000781c */ /* 0x000fe40000703c20 */
[----:B------:R-:W-:Y:S02]  /*dc80*/  LOP3.LUT P1, RZ, R2, 0x7fffff, RZ, 0xc0, !PT ;  /* 0x007fffff02ff7812 */ /* 0x000fe4000782c0ff */
[----:B------:R-:W-:-:S04]  /*dc90*/  SEL R0, RZ, 0x1, !P0 ;  /* 0x00000001ff007807 */ /* 0x000fc80004000000 */
[----:B------:R-:W-:-:S04]  /*dca0*/  IADD3 R0, -R0, RZ, RZ ;  /* 0x000000ff00007210 */ /* 0x000fc80007ffe1ff */
[----:B------:R-:W-:Y:S02]  /*dcb0*/  ISETP.GE.AND P0, PT, R0, RZ, PT ;  /* 0x000000ff0000720c */ /* 0x000fe40003f06270 */
[----:B------:R-:W-:-:S04]  /*dcc0*/  IADD3 R0, R18, -0xfc, RZ ;  /* 0xffffff0412007810 */ /* 0x000fc80007ffe0ff */
[----:B------:R-:W-:-:S07]  /*dcd0*/  SHF.R.U32.HI R3, RZ, R0, R3 ;  /* 0x00000000ff037219 */ /* 0x000fce0000011603 */
[----:B------:R-:W-:-:S05]  /*dce0*/  @!P0 VIADD R3, R3, 0x1 ;  /* 0x0000000103038836 */ /* 0x000fca0000000000 */
[----:B------:R-:W-:-:S04]  /*dcf0*/  @!P1 SHF.L.U32 R3, R3, 0x1, RZ ;  /* 0x0000000103039819 */ /* 0x000fc800000006ff */
[----:B------:R-:W-:Y:S01]  /*dd00*/  LOP3.LUT R3, R3, 0x80000000, R2, 0xf8, !PT ;  /* 0x8000000003037812 */ /* 0x000fe200078ef802 */
[----:B------:R-:W-:Y:S06]  /*dd10*/  BRA `(.L_x_120) ;  /* 0x0000000000047947 */ /* 0x000fec0003800000 */
.L_x_121:
[----:B------:R1:W2:Y:S02]  /*dd20*/  MUFU.RCP R3, R2 ;  /* 0x0000000200037308 */ /* 0x0002a40000001000 */
.L_x_120:
[----:B------:R-:W-:Y:S05]  /*dd30*/  BSYNC B2 ;  /* 0x0000000000027941 */ /* 0x000fea0003800000 */
.L_x_118:
[----:B--2---:R-:W-:Y:S02]  /*dd40*/  MOV R0, R3 ;  /* 0x0000000300007202 */ /* 0x004fe40000000f00 */
[----:B-1----:R-:W-:Y:S02]  /*dd50*/  MOV R2, R15 ;  /* 0x0000000f00027202 */ /* 0x002fe40000000f00 */
[----:B------:R-:W-:-:S04]  /*dd60*/  MOV R3, 0x0 ;  /* 0x0000000000037802 */ /* 0x000fc80000000f00 */
[----:B------:R-:W-:Y:S05]  /*dd70*/  RET.REL.NODEC R2 `(_ZN7cutlass13device_kernelINS_4fmha6kernel28FmhaKernelTmaWarpSpecializedINS1_10collective30FmhaMainloopTmaWarpSpecializedINS_6half_tEffN4cute5tupleIJNS7_1CILi128EEESA_SA_EEENS8_IJiNS9_ILi1EEENS8_IJiiEEEEEESE_SE_NS4_12CausalFusionEJEEENS4_15FmhaFwdEpilogueIS6_fNS8_IJNS9_ILi64EEESA_SA_EEEEENS2_23IndividualTileSchedulerEJEEEEEvNT_6ParamsE) ;  /* 0xffffff2002a07950 */ /* 0x000fea0003c3ffff */
.L_x_122:
[----:B------:R-:W-:-:S00]  /*dd80*/  BRA `(.L_x_122) ;  /* 0xfffffffc00fc7947 */ /* 0x000fc0000383ffff */
[----:B------:R-:W-:-:S00]  /*dd90*/  NOP ;  /* 0x0000000000007918 */ /* 0x000fc00000000000 */
        /* <DEDUP_REMOVED lines=14> */
.L_x_123:


//--------------------- .nv.global.init           --------------------------
	.section	.nv.global.init,"aw",@progbits
.nv.global.init:
	.type		$str$24,@object
	.size		$str$24,($str$25 - $str$24)
$str$24:
        /*0000*/ 	.byte	0x28, 0x61, 0x64, 0x64, 0x72, 0x65, 0x73, 0x73, 0x20, 0x26, 0x20, 0x6d, 0x61, 0x73, 0x6b, 0x29
        /*0010*/ 	.byte	0x20, 0x3d, 0x3d, 0x20, 0x30, 0x00
	.type		$str$25,@object
	.size		$str$25,(__unnamed_1 - $str$25)
$str$25:
        /*0016*/ 	.byte	0x2f, 0x74, 0x6d, 0x70, 0x2f, 0x63, 0x75, 0x74, 0x6c, 0x61, 0x73, 0x73, 0x5f, 0x73, 0x77, 0x65
        /*0026*/ 	.byte	0x65, 0x70, 0x5f, 0x73, 0x72, 0x63, 0x2f, 0x69, 0x6e, 0x63, 0x6c, 0x75, 0x64, 0x65, 0x2f, 0x63
        /*0036*/ 	.byte	0x75, 0x74, 0x65, 0x2f, 0x70, 0x6f, 0x69, 0x6e, 0x74, 0x65, 0x72, 0x5f, 0x66, 0x6c, 0x61, 0x67
        /*0046*/ 	.byte	0x67, 0x65, 0x64, 0x2e, 0x68, 0x70, 0x70, 0x00
	.type		__unnamed_1,@object
	.size		__unnamed_1,(__unnamed_2 - __unnamed_1)
__unnamed_1:
        /*004e*/ 	.byte	0x61, 0x75, 0x74, 0x6f, 0x20, 0x63, 0x75, 0x74, 0x65, 0x3a, 0x3a, 0x61, 0x73, 0x5f, 0x70, 0x6f
        /* <DEDUP_REMOVED lines=27> */
        /*020e*/ 	.byte	0x3e, 0x3e, 0x3e, 0x3e, 0x3e, 0x5d, 0x00
	.type		__unnamed_2,@object
	.size		__unnamed_2,(.L_1 - __unnamed_2)
__unnamed_2:
        /* <DEDUP_REMOVED lines=29> */
.L_1:


//--------------------- .nv.shared._ZN7cutlass13device_kernelINS_4fmha6kernel28FmhaKernelTmaWarpSpecializedINS1_10collective30FmhaMainloopTmaWarpSpecializedINS_6half_tEffN4cute5tupleIJNS7_1CILi128EEESA_SA_EEENS8_IJiNS9_ILi1EEENS8_IJiiEEEEEESE_SE_NS4_12CausalFusionEJEEENS4_15FmhaFwdEpilogueIS6_fNS8_IJNS9_ILi64EEESA_SA_EEEEENS2_23IndividualTileSchedulerEJEEEEEvNT_6ParamsE --------------------------
	.section	.nv.shared._ZN7cutlass13device_kernelINS_4fmha6kernel28FmhaKernelTmaWarpSpecializedINS1_10collective30FmhaMainloopTmaWarpSpecializedINS_6half_tEffN4cute5tupleIJNS7_1CILi128EEESA_SA_EEENS8_IJiNS9_ILi1EEENS8_IJiiEEEEEESE_SE_NS4_12CausalFusionEJEEENS4_15FmhaFwdEpilogueIS6_fNS8_IJNS9_ILi64EEESA_SA_EEEEENS2_23IndividualTileSchedulerEJEEEEEvNT_6ParamsE,"aw",@nobits
	.sectionflags	@""
	.align	16
	.zero		1024


//--------------------- .nv.shared.reserved.0     --------------------------
	.section	.nv.shared.reserved.0,"aw",@nobits
	.weak		__nv_reservedSMEM_offset_0_alias
	.size		__nv_reservedSMEM_offset_0_alias, 0, 0
	.other		__nv_reservedSMEM_offset_0_alias,@"STO_CUDA_RESERVED_SHARED STV_DEFAULT"
__nv_reservedSMEM_offset_0_alias:
	.zero		0


//--------------------- .nv.global                --------------------------
	.section	.nv.global,"aw",@nobits
.nv.global:
	.type		_ZN39_INTERNAL_51882423_4_k_cu_e129f998_27024cute1_E,@object
	.size		_ZN39_INTERNAL_51882423_4_k_cu_e129f998_27024cute1_E,(_ZN39_INTERNAL_51882423_4_k_cu_e129f998_27024cuda3std3__45__cpo6cbeginE - _ZN39_INTERNAL_51882423_4_k_cu_e129f998_27024cute1_E)
_ZN39_INTERNAL_51882423_4_k_cu_e129f998_27024cute1_E:
	.zero		1
	.type		_ZN39_INTERNAL_51882423_4_k_cu_e129f998_27024cuda3std3__45__cpo6cbeginE,@object
	.size		_ZN39_INTERNAL_51882423_4_k_cu_e129f998_27024cuda3std3__45__cpo6cbeginE,(_ZN39_INTERNAL_51882423_4_k_cu_e129f998_27024cuda3std3__48in_placeE - _ZN39_INTERNAL_51882423_4_k_cu_e129f998_27024cuda3std3__45__cpo6cbeginE)
_ZN39_INTERNAL_51882423_4_k_cu_e129f998_27024cuda3std3__45__cpo6cbeginE:
	.zero		1
	.type		_ZN39_INTERNAL_51882423_4_k_cu_e129f998_27024cuda3std3__48in_placeE,@object
	.size		_ZN39_INTERNAL_51882423_4_k_cu_e129f998_27024cuda3std3__48in_placeE,(_ZN39_INTERNAL_51882423_4_k_cu_e129f998_27024cuda3std6ranges3__45__cpo9iter_moveE - _ZN39_INTERNAL_51882423_4_k_cu_e129f998_27024cuda3std3__48in_placeE)
_ZN39_INTERNAL_51882423_4_k_cu_e129f998_27024cuda3std3__48in_placeE:
	.zero		1
	.type		_ZN39_INTERNAL_51882423_4_k_cu_e129f998_27024cuda3std6ranges3__45__cpo9iter_moveE,@object
	.size		_ZN39_INTERNAL_51882423_4_k_cu_e129f998_27024cuda3std6ranges3__45__cpo9iter_moveE,(_ZN39_INTERNAL_51882423_4_k_cu_e129f998_27024cuda3std3__45__cpo5beginE - _ZN39_INTERNAL_51882423_4_k_cu_e129f998_27024cuda3std6ranges3__45__cpo9iter_moveE)
_ZN39_INTERNAL_51882423_4_k_cu_e129f998_27024cuda3std6ranges3__45__cpo9iter_moveE:
	.zero		1
	.type		_ZN39_INTERNAL_51882423_4_k_cu_e129f998_27024cuda3std3__45__cpo5beginE,@object
	.size		_ZN39_INTERNAL_51882423_4_k_cu_e129f998_27024cuda3std3__45__cpo5beginE,(_ZN39_INTERNAL_51882423_4_k_cu_e129f998_27024cuda3std3__441_GLOBAL__N__51882423_4_k_cu_e129f998_27026ignoreE - _ZN39_INTERNAL_51882423_4_k_cu_e129f998_27024cuda3std3__45__cpo5beginE)
_ZN39_INTERNAL_51882423_4_k_cu_e129f998_27024cuda3std3__45__cpo5beginE:
	.zero		1
	.type		_ZN39_INTERNAL_51882423_4_k_cu_e129f998_27024cuda3std3__441_GLOBAL__N__51882423_4_k_cu_e129f998_27026ignoreE,@object
	.size		_ZN39_INTERNAL_51882423_4_k_cu_e129f998_27024cuda3std3__441_GLOBAL__N__51882423_4_k_cu_e129f998_27026ignoreE,(_ZN39_INTERNAL_51882423_4_k_cu_e129f998_27024cute7productE - _ZN39_INTERNAL_51882423_4_k_cu_e129f998_27024cuda3std3__441_GLOBAL__N__51882423_4_k_cu_e129f998_27026ignoreE)
_ZN39_INTERNAL_51882423_4_k_cu_e129f998_27024cuda3std3__441_GLOBAL__N__51882423_4_k_cu_e129f998_27026ignoreE:
	.zero		1
	.type		_ZN39_INTERNAL_51882423_4_k_cu_e129f998_27024cute7productE,@object
	.size		_ZN39_INTERNAL_51882423_4_k_cu_e129f998_27024cute7productE,(_ZN39_INTERNAL_51882423_4_k_cu_e129f998_27024cuda3std3__45__cpo3endE - _ZN39_INTERNAL_51882423_4_k_cu_e129f998_27024cute7productE)
_ZN39_INTERNAL_51882423_4_k_cu_e129f998_27024cute7productE:
	.zero		1
	.type		_ZN39_INTERNAL_51882423_4_k_cu_e129f998_27024cuda3std3__45__cpo3endE,@object
	.size		_ZN39_INTERNAL_51882423_4_k_cu_e129f998_27024cuda3std3__45__cpo3endE,(_ZN39_INTERNAL_51882423_4_k_cu_e129f998_27024cuda3std3__419piecewise_constructE - _ZN39_INTERNAL_51882423_4_k_cu_e129f998_27024cuda3std3__45__cpo3endE)
_ZN39_INTERNAL_51882423_4_k_cu_e129f998_27024cuda3std3__45__cpo3endE:
	.zero		1
	.type		_ZN39_INTERNAL_51882423_4_k_cu_e129f998_27024cuda3std3__419piecewise_constructE,@object
	.size		_ZN39_INTERNAL_51882423_4_k_cu_e129f998_27024cuda3std3__419piecewise_constructE,(_ZN39_INTERNAL_51882423_4_k_cu_e129f998_27024cuda3std3__45__cpo4cendE - _ZN39_INTERNAL_51882423_4_k_cu_e129f998_27024cuda3std3__419piecewise_constructE)
_ZN39_INTERNAL_51882423_4_k_cu_e129f998_27024cuda3std3__419piecewise_constructE:
	.zero		1
	.type		_ZN39_INTERNAL_51882423_4_k_cu_e129f998_27024cuda3std3__45__cpo4cendE,@object
	.size		_ZN39_INTERNAL_51882423_4_k_cu_e129f998_27024cuda3std3__45__cpo4cendE,(_ZN39_INTERNAL_51882423_4_k_cu_e129f998_27024cuda3std6ranges3__45__cpo4swapE - _ZN39_INTERNAL_51882423_4_k_cu_e129f998_27024cuda3std3__45__cpo4cendE)
_ZN39_INTERNAL_51882423_4_k_cu_e129f998_27024cuda3std3__45__cpo4cendE:
	.zero		1
	.type		_ZN39_INTERNAL_51882423_4_k_cu_e129f998_27024cuda3std6ranges3__45__cpo4swapE,@object
	.size		_ZN39_INTERNAL_51882423_4_k_cu_e129f998_27024cuda3std6ranges3__45__cpo4swapE,(.L_9 - _ZN39_INTERNAL_51882423_4_k_cu_e129f998_27024cuda3std6ranges3__45__cpo4swapE)
_ZN39_INTERNAL_51882423_4_k_cu_e129f998_27024cuda3std6ranges3__45__cpo4swapE:
	.zero		1
.L_9:


//--------------------- .nv.constant0._ZN7cutlass13device_kernelINS_4fmha6kernel28FmhaKernelTmaWarpSpecializedINS1_10collective30FmhaMainloopTmaWarpSpecializedINS_6half_tEffN4cute5tupleIJNS7_1CILi128EEESA_SA_EEENS8_IJiNS9_ILi1EEENS8_IJiiEEEEEESE_SE_NS4_12CausalFusionEJEEENS4_15FmhaFwdEpilogueIS6_fNS8_IJNS9_ILi64EEESA_SA_EEEEENS2_23IndividualTileSchedulerEJEEEEEvNT_6ParamsE --------------------------
	.section	.nv.constant0._ZN7cutlass13device_kernelINS_4fmha6kernel28FmhaKernelTmaWarpSpecializedINS1_10collective30FmhaMainloopTmaWarpSpecializedINS_6half_tEffN4cute5tupleIJNS7_1CILi128EEESA_SA_EEENS8_IJiNS9_ILi1EEENS8_IJiiEEEEEESE_SE_NS4_12CausalFusionEJEEENS4_15FmhaFwdEpilogueIS6_fNS8_IJNS9_ILi64EEESA_SA_EEEEENS2_23IndividualTileSchedulerEJEEEEEvNT_6ParamsE,"a",@progbits
	.sectionflags	@""
	.align	4
.nv.constant0._ZN7cutlass13device_kernelINS_4fmha6kernel28FmhaKernelTmaWarpSpecializedINS1_10collective30FmhaMainloopTmaWarpSpecializedINS_6half_tEffN4cute5tupleIJNS7_1CILi128EEESA_SA_EEENS8_IJiNS9_ILi1EEENS8_IJiiEEEEEESE_SE_NS4_12CausalFusionEJEEENS4_15FmhaFwdEpilogueIS6_fNS8_IJNS9_ILi64EEESA_SA_EEEEENS2_23IndividualTileSchedulerEJEEEEEvNT_6ParamsE:
	.zero		2688


//--------------------- SYMBOLS --------------------------

	.type		.nv.reservedSmem.offset0,@object
	.size		.nv.reservedSmem.offset0,0x4
	.type		__assertfail,@function
